//
// Generated by NVIDIA NVVM Compiler
//
// Compiler Build ID: CL-36424714
// Cuda compilation tools, release 13.0, V13.0.88
// Based on NVVM 20.0.0
//

.version 9.0
.target sm_100
.address_size 64

	// .globl	_Z27gaussian_elimination_kernelPdii

.visible .entry _Z27gaussian_elimination_kernelPdii(
	.param .u64 .ptr .align 1 _Z27gaussian_elimination_kernelPdii_param_0,
	.param .u32 _Z27gaussian_elimination_kernelPdii_param_1,
	.param .u32 _Z27gaussian_elimination_kernelPdii_param_2
)
{
	.reg .pred 	%p<13>;
	.reg .b32 	%r<47>;
	.reg .b64 	%rd<24>;
	.reg .b64 	%fd<64>;

	ld.param.u64 	%rd3, [_Z27gaussian_elimination_kernelPdii_param_0];
	ld.param.u32 	%r24, [_Z27gaussian_elimination_kernelPdii_param_1];
	ld.param.u32 	%r44, [_Z27gaussian_elimination_kernelPdii_param_2];
	cvta.to.global.u64 	%rd1, %rd3;
	mov.u32 	%r26, %ctaid.x;
	mov.u32 	%r27, %ntid.x;
	mov.u32 	%r28, %tid.x;
	mad.lo.s32 	%r1, %r26, %r27, %r28;
	setp.ge.s32 	%p1, %r1, %r24;
	setp.eq.s32 	%p2, %r1, %r44;
	or.pred  	%p3, %p1, %p2;
	@%p3 bra 	$L__BB0_13;
	mul.lo.s32 	%r29, %r1, %r24;
	shl.b32 	%r2, %r29, 1;
	add.s32 	%r40, %r2, %r44;
	mul.wide.s32 	%rd4, %r40, 8;
	add.s64 	%rd5, %rd1, %rd4;
	ld.global.f64 	%fd2, [%rd5];
	shl.b32 	%r4, %r24, 1;
	mul.lo.s32 	%r5, %r4, %r44;
	add.s32 	%r30, %r5, %r44;
	mul.wide.s32 	%rd6, %r30, 8;
	add.s64 	%rd7, %rd1, %rd6;
	ld.global.f64 	%fd3, [%rd7];
	div.rn.f64 	%fd1, %fd2, %fd3;
	setp.ge.s32 	%p4, %r44, %r4;
	@%p4 bra 	$L__BB0_13;
	sub.s32 	%r6, %r4, %r44;
	and.b32  	%r7, %r6, 7;
	sub.s32 	%r31, %r44, %r4;
	setp.gt.u32 	%p5, %r31, -8;
	@%p5 bra 	$L__BB0_5;
	and.b32  	%r32, %r6, -8;
	neg.s32 	%r42, %r32;
	add.s64 	%rd2, %rd1, 32;
	mad.lo.s32 	%r41, %r44, %r4, %r44;
$L__BB0_4:
	.pragma "nounroll";
	mul.wide.s32 	%rd8, %r41, 8;
	add.s64 	%rd9, %rd2, %rd8;
	mul.wide.s32 	%rd10, %r40, 8;
	add.s64 	%rd11, %rd2, %rd10;
	ld.global.f64 	%fd4, [%rd9+-32];
	mul.f64 	%fd5, %fd1, %fd4;
	ld.global.f64 	%fd6, [%rd11+-32];
	sub.f64 	%fd7, %fd6, %fd5;
	st.global.f64 	[%rd11+-32], %fd7;
	ld.global.f64 	%fd8, [%rd9+-24];
	mul.f64 	%fd9, %fd1, %fd8;
	ld.global.f64 	%fd10, [%rd11+-24];
	sub.f64 	%fd11, %fd10, %fd9;
	st.global.f64 	[%rd11+-24], %fd11;
	ld.global.f64 	%fd12, [%rd9+-16];
	mul.f64 	%fd13, %fd1, %fd12;
	ld.global.f64 	%fd14, [%rd11+-16];
	sub.f64 	%fd15, %fd14, %fd13;
	st.global.f64 	[%rd11+-16], %fd15;
	ld.global.f64 	%fd16, [%rd9+-8];
	mul.f64 	%fd17, %fd1, %fd16;
	ld.global.f64 	%fd18, [%rd11+-8];
	sub.f64 	%fd19, %fd18, %fd17;
	st.global.f64 	[%rd11+-8], %fd19;
	ld.global.f64 	%fd20, [%rd9];
	mul.f64 	%fd21, %fd1, %fd20;
	ld.global.f64 	%fd22, [%rd11];
	sub.f64 	%fd23, %fd22, %fd21;
	st.global.f64 	[%rd11], %fd23;
	ld.global.f64 	%fd24, [%rd9+8];
	mul.f64 	%fd25, %fd1, %fd24;
	ld.global.f64 	%fd26, [%rd11+8];
	sub.f64 	%fd27, %fd26, %fd25;
	st.global.f64 	[%rd11+8], %fd27;
	ld.global.f64 	%fd28, [%rd9+16];
	mul.f64 	%fd29, %fd1, %fd28;
	ld.global.f64 	%fd30, [%rd11+16];
	sub.f64 	%fd31, %fd30, %fd29;
	st.global.f64 	[%rd11+16], %fd31;
	ld.global.f64 	%fd32, [%rd9+24];
	mul.f64 	%fd33, %fd1, %fd32;
	ld.global.f64 	%fd34, [%rd11+24];
	sub.f64 	%fd35, %fd34, %fd33;
	st.global.f64 	[%rd11+24], %fd35;
	add.s32 	%r44, %r44, 8;
	add.s32 	%r42, %r42, 8;
	add.s32 	%r41, %r41, 8;
	add.s32 	%r40, %r40, 8;
	setp.ne.s32 	%p6, %r42, 0;
	@%p6 bra 	$L__BB0_4;
$L__BB0_5:
	setp.eq.s32 	%p7, %r7, 0;
	@%p7 bra 	$L__BB0_13;
	and.b32  	%r19, %r6, 3;
	setp.lt.u32 	%p8, %r7, 4;
	@%p8 bra 	$L__BB0_8;
	add.s32 	%r33, %r44, %r5;
	mul.wide.s32 	%rd12, %r33, 8;
	add.s64 	%rd13, %rd1, %rd12;
	ld.global.f64 	%fd36, [%rd13];
	mul.f64 	%fd37, %fd1, %fd36;
	add.s32 	%r34, %r44, %r2;
	mul.wide.s32 	%rd14, %r34, 8;
	add.s64 	%rd15, %rd1, %rd14;
	ld.global.f64 	%fd38, [%rd15];
	sub.f64 	%fd39, %fd38, %fd37;
	st.global.f64 	[%rd15], %fd39;
	ld.global.f64 	%fd40, [%rd13+8];
	mul.f64 	%fd41, %fd1, %fd40;
	ld.global.f64 	%fd42, [%rd15+8];
	sub.f64 	%fd43, %fd42, %fd41;
	st.global.f64 	[%rd15+8], %fd43;
	ld.global.f64 	%fd44, [%rd13+16];
	mul.f64 	%fd45, %fd1, %fd44;
	ld.global.f64 	%fd46, [%rd15+16];
	sub.f64 	%fd47, %fd46, %fd45;
	st.global.f64 	[%rd15+16], %fd47;
	ld.global.f64 	%fd48, [%rd13+24];
	mul.f64 	%fd49, %fd1, %fd48;
	ld.global.f64 	%fd50, [%rd15+24];
	sub.f64 	%fd51, %fd50, %fd49;
	st.global.f64 	[%rd15+24], %fd51;
	add.s32 	%r44, %r44, 4;
$L__BB0_8:
	setp.eq.s32 	%p9, %r19, 0;
	@%p9 bra 	$L__BB0_13;
	setp.eq.s32 	%p10, %r19, 1;
	@%p10 bra 	$L__BB0_11;
	add.s32 	%r35, %r44, %r5;
	mul.wide.s32 	%rd16, %r35, 8;
	add.s64 	%rd17, %rd1, %rd16;
	ld.global.f64 	%fd52, [%rd17];
	mul.f64 	%fd53, %fd1, %fd52;
	add.s32 	%r36, %r44, %r2;
	mul.wide.s32 	%rd18, %r36, 8;
	add.s64 	%rd19, %rd1, %rd18;
	ld.global.f64 	%fd54, [%rd19];
	sub.f64 	%fd55, %fd54, %fd53;
	st.global.f64 	[%rd19], %fd55;
	ld.global.f64 	%fd56, [%rd17+8];
	mul.f64 	%fd57, %fd1, %fd56;
	ld.global.f64 	%fd58, [%rd19+8];
	sub.f64 	%fd59, %fd58, %fd57;
	st.global.f64 	[%rd19+8], %fd59;
	add.s32 	%r44, %r44, 2;
$L__BB0_11:
	and.b32  	%r37, %r6, 1;
	setp.eq.b32 	%p11, %r37, 1;
	not.pred 	%p12, %p11;
	@%p12 bra 	$L__BB0_13;
	add.s32 	%r38, %r44, %r5;
	mul.wide.s32 	%rd20, %r38, 8;
	add.s64 	%rd21, %rd1, %rd20;
	ld.global.f64 	%fd60, [%rd21];
	mul.f64 	%fd61, %fd1, %fd60;
	add.s32 	%r39, %r44, %r2;
	mul.wide.s32 	%rd22, %r39, 8;
	add.s64 	%rd23, %rd1, %rd22;
	ld.global.f64 	%fd62, [%rd23];
	sub.f64 	%fd63, %fd62, %fd61;
	st.global.f64 	[%rd23], %fd63;
$L__BB0_13:
	ret;

}
	// .globl	_Z21reduce_to_unit_kernelPdii
.visible .entry _Z21reduce_to_unit_kernelPdii(
	.param .u64 .ptr .align 1 _Z21reduce_to_unit_kernelPdii_param_0,
	.param .u32 _Z21reduce_to_unit_kernelPdii_param_1,
	.param .u32 _Z21reduce_to_unit_kernelPdii_param_2
)
{
	.reg .pred 	%p<15>;
	.reg .b32 	%r<45>;
	.reg .b64 	%rd<14>;
	.reg .b64 	%fd<60>;

	ld.param.u64 	%rd3, [_Z21reduce_to_unit_kernelPdii_param_0];
	ld.param.u32 	%r26, [_Z21reduce_to_unit_kernelPdii_param_1];
	ld.param.u32 	%r40, [_Z21reduce_to_unit_kernelPdii_param_2];
	cvta.to.global.u64 	%rd1, %rd3;
	mov.u32 	%r28, %ctaid.x;
	mov.u32 	%r29, %ntid.x;
	mov.u32 	%r30, %tid.x;
	mad.lo.s32 	%r31, %r28, %r29, %r30;
	setp.ge.s32 	%p1, %r31, %r26;
	setp.ne.s32 	%p2, %r31, %r40;
	or.pred  	%p3, %p1, %p2;
	@%p3 bra 	$L__BB1_14;
	shl.b32 	%r1, %r26, 1;
	mul.lo.s32 	%r2, %r1, %r40;
	add.s32 	%r32, %r2, %r40;
	mul.wide.s32 	%rd4, %r32, 8;
	add.s64 	%rd5, %rd1, %rd4;
	ld.global.f64 	%fd1, [%rd5];
	setp.eq.f64 	%p4, %fd1, 0d0000000000000000;
	setp.ge.s32 	%p5, %r40, %r1;
	or.pred  	%p6, %p4, %p5;
	@%p6 bra 	$L__BB1_14;
	sub.s32 	%r3, %r1, %r40;
	and.b32  	%r4, %r3, 15;
	sub.s32 	%r33, %r40, %r1;
	setp.gt.u32 	%p7, %r33, -16;
	@%p7 bra 	$L__BB1_5;
	and.b32  	%r34, %r3, -16;
	neg.s32 	%r38, %r34;
	add.s64 	%rd2, %rd1, 64;
	mad.lo.s32 	%r37, %r40, %r1, %r40;
$L__BB1_4:
	.pragma "nounroll";
	mul.wide.s32 	%rd6, %r37, 8;
	add.s64 	%rd7, %rd2, %rd6;
	ld.global.f64 	%fd2, [%rd7+-64];
	div.rn.f64 	%fd3, %fd2, %fd1;
	st.global.f64 	[%rd7+-64], %fd3;
	ld.global.f64 	%fd4, [%rd7+-56];
	div.rn.f64 	%fd5, %fd4, %fd1;
	st.global.f64 	[%rd7+-56], %fd5;
	ld.global.f64 	%fd6, [%rd7+-48];
	div.rn.f64 	%fd7, %fd6, %fd1;
	st.global.f64 	[%rd7+-48], %fd7;
	ld.global.f64 	%fd8, [%rd7+-40];
	div.rn.f64 	%fd9, %fd8, %fd1;
	st.global.f64 	[%rd7+-40], %fd9;
	ld.global.f64 	%fd10, [%rd7+-32];
	div.rn.f64 	%fd11, %fd10, %fd1;
	st.global.f64 	[%rd7+-32], %fd11;
	ld.global.f64 	%fd12, [%rd7+-24];
	div.rn.f64 	%fd13, %fd12, %fd1;
	st.global.f64 	[%rd7+-24], %fd13;
	ld.global.f64 	%fd14, [%rd7+-16];
	div.rn.f64 	%fd15, %fd14, %fd1;
	st.global.f64 	[%rd7+-16], %fd15;
	ld.global.f64 	%fd16, [%rd7+-8];
	div.rn.f64 	%fd17, %fd16, %fd1;
	st.global.f64 	[%rd7+-8], %fd17;
	ld.global.f64 	%fd18, [%rd7];
	div.rn.f64 	%fd19, %fd18, %fd1;
	st.global.f64 	[%rd7], %fd19;
	ld.global.f64 	%fd20, [%rd7+8];
	div.rn.f64 	%fd21, %fd20, %fd1;
	st.global.f64 	[%rd7+8], %fd21;
	ld.global.f64 	%fd22, [%rd7+16];
	div.rn.f64 	%fd23, %fd22, %fd1;
	st.global.f64 	[%rd7+16], %fd23;
	ld.global.f64 	%fd24, [%rd7+24];
	div.rn.f64 	%fd25, %fd24, %fd1;
	st.global.f64 	[%rd7+24], %fd25;
	ld.global.f64 	%fd26, [%rd7+32];
	div.rn.f64 	%fd27, %fd26, %fd1;
	st.global.f64 	[%rd7+32], %fd27;
	ld.global.f64 	%fd28, [%rd7+40];
	div.rn.f64 	%fd29, %fd28, %fd1;
	st.global.f64 	[%rd7+40], %fd29;
	ld.global.f64 	%fd30, [%rd7+48];
	div.rn.f64 	%fd31, %fd30, %fd1;
	st.global.f64 	[%rd7+48], %fd31;
	ld.global.f64 	%fd32, [%rd7+56];
	div.rn.f64 	%fd33, %fd32, %fd1;
	st.global.f64 	[%rd7+56], %fd33;
	add.s32 	%r40, %r40, 16;
	add.s32 	%r38, %r38, 16;
	add.s32 	%r37, %r37, 16;
	setp.ne.s32 	%p8, %r38, 0;
	@%p8 bra 	$L__BB1_4;
$L__BB1_5:
	setp.eq.s32 	%p9, %r4, 0;
	@%p9 bra 	$L__BB1_14;
	and.b32  	%r14, %r3, 7;
	setp.lt.u32 	%p10, %r4, 8;
	@%p10 bra 	$L__BB1_8;
	add.s32 	%r35, %r40, %r2;
	mul.wide.s32 	%rd8, %r35, 8;
	add.s64 	%rd9, %rd1, %rd8;
	ld.global.f64 	%fd34, [%rd9];
	div.rn.f64 	%fd35, %fd34, %fd1;
	st.global.f64 	[%rd9], %fd35;
	ld.global.f64 	%fd36, [%rd9+8];
	div.rn.f64 	%fd37, %fd36, %fd1;
	st.global.f64 	[%rd9+8], %fd37;
	ld.global.f64 	%fd38, [%rd9+16];
	div.rn.f64 	%fd39, %fd38, %fd1;
	st.global.f64 	[%rd9+16], %fd39;
	ld.global.f64 	%fd40, [%rd9+24];
	div.rn.f64 	%fd41, %fd40, %fd1;
	st.global.f64 	[%rd9+24], %fd41;
	ld.global.f64 	%fd42, [%rd9+32];
	div.rn.f64 	%fd43, %fd42, %fd1;
	st.global.f64 	[%rd9+32], %fd43;
	ld.global.f64 	%fd44, [%rd9+40];
	div.rn.f64 	%fd45, %fd44, %fd1;
	st.global.f64 	[%rd9+40], %fd45;
	ld.global.f64 	%fd46, [%rd9+48];
	div.rn.f64 	%fd47, %fd46, %fd1;
	st.global.f64 	[%rd9+48], %fd47;
	ld.global.f64 	%fd48, [%rd9+56];
	div.rn.f64 	%fd49, %fd48, %fd1;
	st.global.f64 	[%rd9+56], %fd49;
	add.s32 	%r40, %r40, 8;
$L__BB1_8:
	setp.eq.s32 	%p11, %r14, 0;
	@%p11 bra 	$L__BB1_14;
	and.b32  	%r17, %r3, 3;
	setp.lt.u32 	%p12, %r14, 4;
	@%p12 bra 	$L__BB1_11;
	add.s32 	%r36, %r40, %r2;
	mul.wide.s32 	%rd10, %r36, 8;
	add.s64 	%rd11, %rd1, %rd10;
	ld.global.f64 	%fd50, [%rd11];
	div.rn.f64 	%fd51, %fd50, %fd1;
	st.global.f64 	[%rd11], %fd51;
	ld.global.f64 	%fd52, [%rd11+8];
	div.rn.f64 	%fd53, %fd52, %fd1;
	st.global.f64 	[%rd11+8], %fd53;
	ld.global.f64 	%fd54, [%rd11+16];
	div.rn.f64 	%fd55, %fd54, %fd1;
	st.global.f64 	[%rd11+16], %fd55;
	ld.global.f64 	%fd56, [%rd11+24];
	div.rn.f64 	%fd57, %fd56, %fd1;
	st.global.f64 	[%rd11+24], %fd57;
	add.s32 	%r40, %r40, 4;
$L__BB1_11:
	setp.eq.s32 	%p13, %r17, 0;
	@%p13 bra 	$L__BB1_14;
	add.s32 	%r44, %r40, %r2;
	neg.s32 	%r43, %r17;
$L__BB1_13:
	.pragma "nounroll";
	mul.wide.s32 	%rd12, %r44, 8;
	add.s64 	%rd13, %rd1, %rd12;
	ld.global.f64 	%fd58, [%rd13];
	div.rn.f64 	%fd59, %fd58, %fd1;
	st.global.f64 	[%rd13], %fd59;
	add.s32 	%r44, %r44, 1;
	add.s32 	%r43, %r43, 1;
	setp.ne.s32 	%p14, %r43, 0;
	@%p14 bra 	$L__BB1_13;
$L__BB1_14:
	ret;

}


// ===== COMPILED SASS (sm_100) =====

	.target	sm_100

	.elftype	@"ET_EXEC"


//--------------------- .note.nv.tkinfo           --------------------------
	.section	.note.nv.tkinfo,"",@"SHT_NOTE"
	.sectionflags	@"SHF_NOTE_NV_TKINFO"
	.tkinfo
        /*0018*/ 	.word	0x00000002
        /*0030*/ 	.string	""
        /*0030*/ 	.string	"ptxas"
        /*0030*/ 	.string	"Cuda compilation tools, release 13.0, V13.0.88"
        /*0030*/ 	.string	"Build cuda_13.0.r13.0/compiler.36424714_0"
        /*0030*/ 	.string	"-arch sm_100 -m 64 "



//--------------------- .note.nv.cuinfo           --------------------------
	.section	.note.nv.cuinfo,"",@"SHT_NOTE"
	.sectionflags	@"SHF_NOTE_NV_CUINFO"
        /*0018*/ 	.short	0x0002
        /*001a*/ 	.short	0x0064
        /*001c*/ 	.short	0x0082
	.zero		2


//--------------------- .nv.info                  --------------------------
	.section	.nv.info,"",@"SHT_CUDA_INFO"
	.align	4


	//----- nvinfo : EIATTR_REGCOUNT
	.align		4
        /*0000*/ 	.byte	0x04, 0x2f
        /*0002*/ 	.short	(.L_1 - .L_0)
	.align		4
.L_0:
        /*0004*/ 	.word	index@(_Z27gaussian_elimination_kernelPdii)
        /*0008*/ 	.word	0x0000001e


	//----- nvinfo : EIATTR_FRAME_SIZE
	.align		4
.L_1:
        /*000c*/ 	.byte	0x04, 0x11
        /*000e*/ 	.short	(.L_3 - .L_2)
	.align		4
.L_2:
        /*0010*/ 	.word	index@($__internal_1_$__cuda_sm20_div_rn_f64_full)
        /*0014*/ 	.word	0x00000000


	//----- nvinfo : EIATTR_FRAME_SIZE
	.align		4
.L_3:
        /*0018*/ 	.byte	0x04, 0x11
        /*001a*/ 	.short	(.L_5 - .L_4)
	.align		4
.L_4:
        /*001c*/ 	.word	index@(_Z27gaussian_elimination_kernelPdii)
        /*0020*/ 	.word	0x00000000


	//----- nvinfo : EIATTR_REGCOUNT
	.align		4
.L_5:
        /*0024*/ 	.byte	0x04, 0x2f
        /*0026*/ 	.short	(.L_7 - .L_6)
	.align		4
.L_6:
        /*0028*/ 	.word	index@(_Z21reduce_to_unit_kernelPdii)
        /*002c*/ 	.word	0x00000020


	//----- nvinfo : EIATTR_FRAME_SIZE
	.align		4
.L_7:
        /*0030*/ 	.byte	0x04, 0x11
        /*0032*/ 	.short	(.L_9 - .L_8)
	.align		4
.L_8:
        /*0034*/ 	.word	index@($__internal_0_$__cuda_sm20_div_rn_f64_full)
        /*0038*/ 	.word	0x00000000


	//----- nvinfo : EIATTR_FRAME_SIZE
	.align		4
.L_9:
        /*003c*/ 	.byte	0x04, 0x11
        /*003e*/ 	.short	(.L_11 - .L_10)
	.align		4
.L_10:
        /*0040*/ 	.word	index@(_Z21reduce_to_unit_kernelPdii)
        /*0044*/ 	.word	0x00000000


	//----- nvinfo : EIATTR_MIN_STACK_SIZE
	.align		4
.L_11:
        /*0048*/ 	.byte	0x04, 0x12
        /*004a*/ 	.short	(.L_13 - .L_12)
	.align		4
.L_12:
        /*004c*/ 	.word	index@(_Z21reduce_to_unit_kernelPdii)
        /*0050*/ 	.word	0x00000000


	//----- nvinfo : EIATTR_MIN_STACK_SIZE
	.align		4
.L_13:
        /*0054*/ 	.byte	0x04, 0x12
        /*0056*/ 	.short	(.L_15 - .L_14)
	.align		4
.L_14:
        /*0058*/ 	.word	index@(_Z27gaussian_elimination_kernelPdii)
        /*005c*/ 	.word	0x00000000
.L_15:


//--------------------- .nv.compat                --------------------------
	.section	.nv.compat,"",@"SHT_CUDA_COMPAT_INFO"
	.align	4
        /*0000*/ 	.byte	0x02, 0x09, 0x00, 0x00, 0x02, 0x02, 0x01, 0x00, 0x02, 0x05, 0x05, 0x00, 0x03, 0x07, 0x01, 0x01
        /*0010*/ 	.byte	0x02, 0x03, 0x00, 0x00, 0x02, 0x06, 0x01, 0x00, 0x04, 0x0b, 0x08, 0x00, 0x01, 0x00, 0x00, 0x00
        /*0020*/ 	.byte	0x00, 0x00, 0x00, 0x00


//--------------------- .nv.info._Z21reduce_to_unit_kernelPdii --------------------------
	.section	.nv.info._Z21reduce_to_unit_kernelPdii,"",@"SHT_CUDA_INFO"
	.sectionflags	@""
	.align	4


	//----- nvinfo : EIATTR_CUDA_API_VERSION
	.align		4
        /*0000*/ 	.byte	0x04, 0x37
        /*0002*/ 	.short	(.L_17 - .L_16)
.L_16:
        /*0004*/ 	.word	0x00000082


	//----- nvinfo : EIATTR_KPARAM_INFO
	.align		4
.L_17:
        /*0008*/ 	.byte	0x04, 0x17
        /*000a*/ 	.short	(.L_19 - .L_18)
.L_18:
        /*000c*/ 	.word	0x00000000
        /*0010*/ 	.short	0x0002
        /*0012*/ 	.short	0x000c
        /*0014*/ 	.byte	0x00, 0xf0, 0x11, 0x00


	//----- nvinfo : EIATTR_KPARAM_INFO
	.align		4
.L_19:
        /*0018*/ 	.byte	0x04, 0x17
        /*001a*/ 	.short	(.L_21 - .L_20)
.L_20:
        /*001c*/ 	.word	0x00000000
        /*0020*/ 	.short	0x0001
        /*0022*/ 	.short	0x0008
        /*0024*/ 	.byte	0x00, 0xf0, 0x11, 0x00


	//----- nvinfo : EIATTR_KPARAM_INFO
	.align		4
.L_21:
        /*0028*/ 	.byte	0x04, 0x17
        /*002a*/ 	.short	(.L_23 - .L_22)
.L_22:
        /*002c*/ 	.word	0x00000000
        /*0030*/ 	.short	0x0000
        /*0032*/ 	.short	0x0000
        /*0034*/ 	.byte	0x00, 0xf5, 0x21, 0x00


	//----- nvinfo : EIATTR_SPARSE_MMA_MASK
	.align		4
.L_23:
        /*0038*/ 	.byte	0x03, 0x50
        /*003a*/ 	.short	0x0000


	//----- nvinfo : EIATTR_MAXREG_COUNT
	.align		4
        /*003c*/ 	.byte	0x03, 0x1b
        /*003e*/ 	.short	0x00ff


	//----- nvinfo : EIATTR_MERCURY_ISA_VERSION
	.align		4
        /*0040*/ 	.byte	0x03, 0x5f
        /*0042*/ 	.short	0x0101


	//----- nvinfo : EIATTR_VRC_CTA_INIT_COUNT
	.align		4
        /*0044*/ 	.byte	0x02, 0x4a
	.zero		1
	.zero		1


	//----- nvinfo : EIATTR_EXIT_INSTR_OFFSETS
	.align		4
        /*0048*/ 	.byte	0x04, 0x1c
        /*004a*/ 	.short	(.L_25 - .L_24)


	//   ....[0]....
.L_24:
        /*004c*/ 	.word	0x00000090


	//   ....[1]....
        /*0050*/ 	.word	0x00000120


	//   ....[2]....
        /*0054*/ 	.word	0x00001760


	//   ....[3]....
        /*0058*/ 	.word	0x00002280


	//   ....[4]....
        /*005c*/ 	.word	0x00002860


	//   ....[5]....
        /*0060*/ 	.word	0x00002a60


	//----- nvinfo : EIATTR_CRS_STACK_SIZE
	.align		4
.L_25:
        /*0064*/ 	.byte	0x04, 0x1e
        /*0066*/ 	.short	(.L_27 - .L_26)
.L_26:
        /*0068*/ 	.word	0x00000000


	//----- nvinfo : EIATTR_CBANK_PARAM_SIZE
	.align		4
.L_27:
        /*006c*/ 	.byte	0x03, 0x19
        /*006e*/ 	.short	0x0010


	//----- nvinfo : EIATTR_PARAM_CBANK
	.align		4
        /*0070*/ 	.byte	0x04, 0x0a
        /*0072*/ 	.short	(.L_29 - .L_28)
	.align		4
.L_28:
        /*0074*/ 	.word	index@(.nv.constant0._Z21reduce_to_unit_kernelPdii)
        /*0078*/ 	.short	0x0380
        /*007a*/ 	.short	0x0010


	//----- nvinfo : EIATTR_SW_WAR
	.align		4
.L_29:
        /*007c*/ 	.byte	0x04, 0x36
        /*007e*/ 	.short	(.L_31 - .L_30)
.L_30:
        /*0080*/ 	.word	0x00000008
.L_31:


//--------------------- .nv.info._Z27gaussian_elimination_kernelPdii --------------------------
	.section	.nv.info._Z27gaussian_elimination_kernelPdii,"",@"SHT_CUDA_INFO"
	.sectionflags	@""
	.align	4


	//----- nvinfo : EIATTR_CUDA_API_VERSION
	.align		4
        /*0000*/ 	.byte	0x04, 0x37
        /*0002*/ 	.short	(.L_33 - .L_32)
.L_32:
        /*0004*/ 	.word	0x00000082


	//----- nvinfo : EIATTR_KPARAM_INFO
	.align		4
.L_33:
        /*0008*/ 	.byte	0x04, 0x17
        /*000a*/ 	.short	(.L_35 - .L_34)
.L_34:
        /*000c*/ 	.word	0x00000000
        /*0010*/ 	.short	0x0002
        /*0012*/ 	.short	0x000c
        /*0014*/ 	.byte	0x00, 0xf0, 0x11, 0x00


	//----- nvinfo : EIATTR_KPARAM_INFO
	.align		4
.L_35:
        /*0018*/ 	.byte	0x04, 0x17
        /*001a*/ 	.short	(.L_37 - .L_36)
.L_36:
        /*001c*/ 	.word	0x00000000
        /*0020*/ 	.short	0x0001
        /*0022*/ 	.short	0x0008
        /*0024*/ 	.byte	0x00, 0xf0, 0x11, 0x00


	//----- nvinfo : EIATTR_KPARAM_INFO
	.align		4
.L_37:
        /*0028*/ 	.byte	0x04, 0x17
        /*002a*/ 	.short	(.L_39 - .L_38)
.L_38:
        /*002c*/ 	.word	0x00000000
        /*0030*/ 	.short	0x0000
        /*0032*/ 	.short	0x0000
        /*0034*/ 	.byte	0x00, 0xf5, 0x21, 0x00


	//----- nvinfo : EIATTR_SPARSE_MMA_MASK
	.align		4
.L_39:
        /*0038*/ 	.byte	0x03, 0x50
        /*003a*/ 	.short	0x0000


	//----- nvinfo : EIATTR_MAXREG_COUNT
	.align		4
        /*003c*/ 	.byte	0x03, 0x1b
        /*003e*/ 	.short	0x00ff


	//----- nvinfo : EIATTR_MERCURY_ISA_VERSION
	.align		4
        /*0040*/ 	.byte	0x03, 0x5f
        /*0042*/ 	.short	0x0101


	//----- nvinfo : EIATTR_VRC_CTA_INIT_COUNT
	.align		4
        /*0044*/ 	.byte	0x02, 0x4a
	.zero		1
	.zero		1


	//----- nvinfo : EIATTR_EXIT_INSTR_OFFSETS
	.align		4
        /*0048*/ 	.byte	0x04, 0x1c
        /*004a*/ 	.short	(.L_41 - .L_40)


	//   ....[0]....
.L_40:
        /*004c*/ 	.word	0x00000090


	//   ....[1]....
        /*0050*/ 	.word	0x00000280


	//   ....[2]....
        /*0054*/ 	.word	0x000005f0


	//   ....[3]....
        /*0058*/ 	.word	0x000007a0


	//   ....[4]....
        /*005c*/ 	.word	0x000008d0


	//   ....[5]....
        /*0060*/ 	.word	0x00000970


	//----- nvinfo : EIATTR_CRS_STACK_SIZE
	.align		4
.L_41:
        /*0064*/ 	.byte	0x04, 0x1e
        /*0066*/ 	.short	(.L_43 - .L_42)
.L_42:
        /*0068*/ 	.word	0x00000000


	//----- nvinfo : EIATTR_CBANK_PARAM_SIZE
	.align		4
.L_43:
        /*006c*/ 	.byte	0x03, 0x19
        /*006e*/ 	.short	0x0010


	//----- nvinfo : EIATTR_PARAM_CBANK
	.align		4
        /*0070*/ 	.byte	0x04, 0x0a
        /*0072*/ 	.short	(.L_45 - .L_44)
	.align		4
.L_44:
        /*0074*/ 	.word	index@(.nv.constant0._Z27gaussian_elimination_kernelPdii)
        /*0078*/ 	.short	0x0380
        /*007a*/ 	.short	0x0010


	//----- nvinfo : EIATTR_SW_WAR
	.align		4
.L_45:
        /*007c*/ 	.byte	0x04, 0x36
        /*007e*/ 	.short	(.L_47 - .L_46)
.L_46:
        /*0080*/ 	.word	0x00000008
.L_47:


//--------------------- .nv.callgraph             --------------------------
	.section	.nv.callgraph,"",@"SHT_CUDA_CALLGRAPH"
	.align	4
	.sectionentsize	8
	.align		4
        /*0000*/ 	.word	0x00000000
	.align		4
        /*0004*/ 	.word	0xffffffff
	.align		4
        /*0008*/ 	.word	0x00000000
	.align		4
        /*000c*/ 	.word	0xfffffffe
	.align		4
        /*0010*/ 	.word	0x00000000
	.align		4
        /*0014*/ 	.word	0xfffffffd
	.align		4
        /*0018*/ 	.word	0x00000000
	.align		4
        /*001c*/ 	.word	0xfffffffc


//--------------------- .text._Z21reduce_to_unit_kernelPdii --------------------------
	.section	.text._Z21reduce_to_unit_kernelPdii,"ax",@progbits
	.align	128
        .global         _Z21reduce_to_unit_kernelPdii
        .type           _Z21reduce_to_unit_kernelPdii,@function
        .size           _Z21reduce_to_unit_kernelPdii,(.L_x_52 - _Z21reduce_to_unit_kernelPdii)
        .other          _Z21reduce_to_unit_kernelPdii,@"STO_CUDA_ENTRY STV_DEFAULT"
_Z21reduce_to_unit_kernelPdii:
.text._Z21reduce_to_unit_kernelPdii:
[----:B------:R-:W-:Y:S01]  /*0000*/  LDC R1, c[0x0][0x37c] ;  /* 0x0000df00ff017b82 */ /* 0x000fe20000000800 */
[----:B------:R-:W0:Y:S07]  /*0010*/  S2R R3, SR_TID.X ;  /* 0x0000000000037919 */ /* 0x000e2e0000002100 */
[----:B------:R-:W0:Y:S01]  /*0020*/  S2UR UR4, SR_CTAID.X ;  /* 0x00000000000479c3 */ /* 0x000e220000002500 */
[----:B------:R-:W1:Y:S07]  /*0030*/  LDCU UR6, c[0x0][0x38c] ;  /* 0x00007180ff0677ac */ /* 0x000e6e0008000800 */
[----:B------:R-:W0:Y:S08]  /*0040*/  LDC R0, c[0x0][0x360] ;  /* 0x0000d800ff007b82 */ /* 0x000e300000000800 */
[----:B------:R-:W2:Y:S01]  /*0050*/  LDC.64 R6, c[0x0][0x388] ;  /* 0x0000e200ff067b82 */ /* 0x000ea20000000a00 */
[----:B0-----:R-:W-:-:S05]  /*0060*/  IMAD R0, R0, UR4, R3 ;  /* 0x0000000400007c24 */ /* 0x001fca000f8e0203 */
[----:B--2---:R-:W-:-:S04]  /*0070*/  ISETP.NE.AND P0, PT, R0, R7, PT ;  /* 0x000000070000720c */ /* 0x004fc80003f05270 */
[----:B------:R-:W-:-:S13]  /*0080*/  ISETP.GE.OR P0, PT, R0, R6, P0 ;  /* 0x000000060000720c */ /* 0x000fda0000706670 */
[----:B-1----:R-:W-:Y:S05]  /*0090*/  @P0 EXIT ;  /* 0x000000000000094d */ /* 0x002fea0003800000 */
[----:B------:R-:W0:Y:S01]  /*00a0*/  LDC.64 R8, c[0x0][0x380] ;  /* 0x0000e000ff087b82 */ /* 0x000e220000000a00 */
[----:B------:R-:W1:Y:S01]  /*00b0*/  LDCU.64 UR8, c[0x0][0x358] ;  /* 0x00006b00ff0877ac */ /* 0x000e620008000a00 */
[----:B------:R-:W-:-:S04]  /*00c0*/  IMAD.SHL.U32 R12, R6, 0x2, RZ ;  /* 0x00000002060c7824 */ /* 0x000fc800078e00ff */
[----:B------:R-:W-:-:S04]  /*00d0*/  IMAD R24, R12, R7, R7 ;  /* 0x000000070c187224 */ /* 0x000fc800078e0207 */
[----:B0-----:R-:W-:-:S06]  /*00e0*/  IMAD.WIDE R8, R24, 0x8, R8 ;  /* 0x0000000818087825 */ /* 0x001fcc00078e0208 */
[----:B-1----:R-:W2:Y:S01]  /*00f0*/  LDG.E.64 R8, desc[UR8][R8.64] ;  /* 0x0000000808087981 */ /* 0x002ea2000c1e1b00 */
[----:B------:R-:W-:-:S13]  /*0100*/  ISETP.GT.AND P0, PT, R12, R7, PT ;  /* 0x000000070c00720c */ /* 0x000fda0003f04270 */
[----:B--2---:R-:W-:-:S14]  /*0110*/  DSETP.EQ.OR P0, PT, R8, RZ, !P0 ;  /* 0x000000ff0800722a */ /* 0x004fdc0004702400 */
[----:B------:R-:W-:Y:S05]  /*0120*/  @P0 EXIT ;  /* 0x000000000000094d */ /* 0x000fea0003800000 */
[----:B------:R-:W-:Y:S02]  /*0130*/  IMAD.IADD R0, R7, 0x1, -R12 ;  /* 0x0000000107007824 */ /* 0x000fe400078e0a0c */
[----:B------:R-:W-:-:S03]  /*0140*/  IMAD.IADD R7, R12, 0x1, -R7 ;  /* 0x000000010c077824 */ /* 0x000fc600078e0a07 */
[----:B------:R-:W-:Y:S02]  /*0150*/  ISETP.GT.U32.AND P0, PT, R0, -0x10, PT ;  /* 0xfffffff00000780c */ /* 0x000fe40003f04070 */
[----:B------:R-:W-:-:S11]  /*0160*/  LOP3.LUT R13, R7, 0xf, RZ, 0xc0, !PT ;  /* 0x0000000f070d7812 */ /* 0x000fd600078ec0ff */
[----:B------:R-:W-:Y:S05]  /*0170*/  @P0 BRA `(.L_x_0) ;  /* 0x0000001400740947 */ /* 0x000fea0003800000 */
[----:B------:R-:W0:Y:S01]  /*0180*/  LDCU.64 UR4, c[0x0][0x380] ;  /* 0x00007000ff0477ac */ /* 0x000e220008000a00 */
[----:B------:R-:W-:-:S05]  /*0190*/  LOP3.LUT R25, R7, 0xfffffff0, RZ, 0xc0, !PT ;  /* 0xfffffff007197812 */ /* 0x000fca00078ec0ff */
[----:B------:R-:W-:Y:S01]  /*01a0*/  IMAD.MOV R25, RZ, RZ, -R25 ;  /* 0x000000ffff197224 */ /* 0x000fe200078e0a19 */
[----:B0-----:R-:W-:-:S04]  /*01b0*/  UIADD3 UR4, UP0, UPT, UR4, 0x40, URZ ;  /* 0x0000004004047890 */ /* 0x001fc8000ff1e0ff */
[----:B------:R-:W-:-:S12]  /*01c0*/  UIADD3.X UR5, UPT, UPT, URZ, UR5, URZ, UP0, !UPT ;  /* 0x00000005ff057290 */ /* 0x000fd800087fe4ff */
.L_x_17:
[----:B0-----:R-:W-:Y:S01]  /*01d0*/  MOV R11, UR5 ;  /* 0x00000005000b7c02 */ /* 0x001fe20008000f00 */
[----:B------:R-:W-:-:S04]  /*01e0*/  IMAD.U32 R10, RZ, RZ, UR4 ;  /* 0x00000004ff0a7e24 */ /* 0x000fc8000f8e00ff */
[----:B------:R-:W-:-:S05]  /*01f0*/  IMAD.WIDE R10, R24, 0x8, R10 ;  /* 0x00000008180a7825 */ /* 0x000fca00078e020a */
[----:B------:R-:W2:Y:S01]  /*0200*/  LDG.E.64 R18, desc[UR8][R10.64+-0x40] ;  /* 0xffffc0080a127981 */ /* 0x000ea2000c1e1b00 */
[----:B------:R-:W0:Y:S01]  /*0210*/  MUFU.RCP64H R3, R9 ;  /* 0x0000000900037308 */ /* 0x000e220000001800 */
[----:B------:R-:W-:Y:S02]  /*0220*/  IMAD.MOV.U32 R2, RZ, RZ, 0x1 ;  /* 0x00000001ff027424 */ /* 0x000fe400078e00ff */
[----:B------:R-:W-:-:S05]  /*0230*/  VIADD R25, R25, 0x10 ;  /* 0x0000001019197836 */ /* 0x000fca0000000000 */
[----:B------:R-:W-:Y:S01]  /*0240*/  ISETP.NE.AND P1, PT, R25, RZ, PT ;  /* 0x000000ff1900720c */ /* 0x000fe20003f25270 */
[----:B0-----:R-:W-:-:S08]  /*0250*/  DFMA R4, -R8, R2, 1 ;  /* 0x3ff000000804742b */ /* 0x001fd00000000102 */
[----:B------:R-:W-:-:S08]  /*0260*/  DFMA R4, R4, R4, R4 ;  /* 0x000000040404722b */ /* 0x000fd00000000004 */
[----:B------:R-:W-:-:S08]  /*0270*/  DFMA R4, R2, R4, R2 ;  /* 0x000000040204722b */ /* 0x000fd00000000002 */
[----:B------:R-:W-:-:S08]  /*0280*/  DFMA R2, -R8, R4, 1 ;  /* 0x3ff000000802742b */ /* 0x000fd00000000104 */
[----:B------:R-:W-:-:S08]  /*0290*/  DFMA R2, R4, R2, R4 ;  /* 0x000000020402722b */ /* 0x000fd00000000004 */
[----:B--2---:R-:W-:Y:S01]  /*02a0*/  DMUL R4, R18, R2 ;  /* 0x0000000212047228 */ /* 0x004fe20000000000 */
[----:B------:R-:W-:-:S07]  /*02b0*/  FSETP.GEU.AND P2, PT, |R19|, 6.5827683646048100446e-37, PT ;  /* 0x036000001300780b */ /* 0x000fce0003f4e200 */
[----:B------:R-:W-:-:S08]  /*02c0*/  DFMA R14, -R8, R4, R18 ;  /* 0x00000004080e722b */ /* 0x000fd00000000112 */
[----:B------:R-:W-:-:S10]  /*02d0*/  DFMA R2, R2, R14, R4 ;  /* 0x0000000e0202722b */ /* 0x000fd40000000004 */
[----:B------:R-:W-:-:S05]  /*02e0*/  FFMA R0, RZ, R9, R3 ;  /* 0x00000009ff007223 */ /* 0x000fca0000000003 */
[----:B------:R-:W-:-:S13]  /*02f0*/  FSETP.GT.AND P0, PT, |R0|, 1.469367938527859385e-39, PT ;  /* 0x001000000000780b */ /* 0x000fda0003f04200 */
[----:B------:R-:W-:Y:S05]  /*0300*/  @P0 BRA P2, `(.L_x_1) ;  /* 0x0000000000180947 */ /* 0x000fea0001000000 */
[----:B------:R-:W-:Y:S01]  /*0310*/  IMAD.MOV.U32 R16, RZ, RZ, R8 ;  /* 0x000000ffff107224 */ /* 0x000fe200078e0008 */
[----:B------:R-:W-:Y:S01]  /*0320*/  MOV R0, 0x350 ;  /* 0x0000035000007802 */ /* 0x000fe20000000f00 */
[----:B------:R-:W-:-:S07]  /*0330*/  IMAD.MOV.U32 R17, RZ, RZ, R9 ;  /* 0x000000ffff117224 */ /* 0x000fce00078e0009 */
[----:B------:R-:W-:Y:S05]  /*0340*/  CALL.REL.NOINC `($__internal_0_$__cuda_sm20_div_rn_f64_full) ;  /* 0x0000002400c87944 */ /* 0x000fea0003c00000 */
[----:B------:R-:W-:Y:S01]  /*0350*/  IMAD.MOV.U32 R2, RZ, RZ, R4 ;  /* 0x000000ffff027224 */ /* 0x000fe200078e0004 */
[----:B------:R-:W-:-:S07]  /*0360*/  MOV R3, R5 ;  /* 0x0000000500037202 */ /* 0x000fce0000000f00 */
.L_x_1:
[----:B------:R-:W2:Y:S01]  /*0370*/  LDG.E.64 R18, desc[UR8][R10.64+-0x38] ;  /* 0xffffc8080a127981 */ /* 0x000ea2000c1e1b00 */
[----:B------:R-:W0:Y:S01]  /*0380*/  MUFU.RCP64H R5, R9 ;  /* 0x0000000900057308 */ /* 0x000e220000001800 */
[----:B------:R-:W-:Y:S02]  /*0390*/  IMAD.MOV.U32 R4, RZ, RZ, 0x1 ;  /* 0x00000001ff047424 */ /* 0x000fe400078e00ff */
[----:B------:R1:W-:Y:S04]  /*03a0*/  STG.E.64 desc[UR8][R10.64+-0x40], R2 ;  /* 0xffffc0020a007986 */ /* 0x0003e8000c101b08 */
        /* <DEDUP_REMOVED lines=11> */
[----:B-1----:R-:W-:Y:S05]  /*0460*/  @P0 BRA P2, `(.L_x_2) ;  /* 0x0000000000100947 */ /* 0x002fea0001000000 */
[----:B------:R-:W-:Y:S01]  /*0470*/  IMAD.MOV.U32 R16, RZ, RZ, R8 ;  /* 0x000000ffff107224 */ /* 0x000fe200078e0008 */
[----:B------:R-:W-:Y:S01]  /*0480*/  MOV R0, 0x4b0 ;  /* 0x000004b000007802 */ /* 0x000fe20000000f00 */
[----:B------:R-:W-:-:S07]  /*0490*/  IMAD.MOV.U32 R17, RZ, RZ, R9 ;  /* 0x000000ffff117224 */ /* 0x000fce00078e0009 */
[----:B------:R-:W-:Y:S05]  /*04a0*/  CALL.REL.NOINC `($__internal_0_$__cuda_sm20_div_rn_f64_full) ;  /* 0x0000002400707944 */ /* 0x000fea0003c00000 */
.L_x_2:
        /* <DEDUP_REMOVED lines=17> */
[----:B------:R-:W-:Y:S02]  /*05c0*/  MOV R17, R9 ;  /* 0x0000000900117202 */ /* 0x000fe40000000f00 */
[----:B------:R-:W-:-:S07]  /*05d0*/  MOV R0, 0x5f0 ;  /* 0x000005f000007802 */ /* 0x000fce0000000f00 */
[----:B------:R-:W-:Y:S05]  /*05e0*/  CALL.REL.NOINC `($__internal_0_$__cuda_sm20_div_rn_f64_full) ;  /* 0x0000002400207944 */ /* 0x000fea0003c00000 */
[----:B------:R-:W-:Y:S02]  /*05f0*/  IMAD.MOV.U32 R2, RZ, RZ, R4 ;  /* 0x000000ffff027224 */ /* 0x000fe400078e0004 */
[----:B------:R-:W-:-:S07]  /*0600*/  IMAD.MOV.U32 R3, RZ, RZ, R5 ;  /* 0x000000ffff037224 */ /* 0x000fce00078e0005 */
.L_x_3:
        /* <DEDUP_REMOVED lines=20> */
.L_x_4:
[----:B------:R-:W2:Y:S01]  /*0750*/  LDG.E.64 R18, desc[UR8][R10.64+-0x20] ;  /* 0xffffe0080a127981 */ /* 0x000ea2000c1e1b00 */
[----:B------:R-:W0:Y:S01]  /*0760*/  MUFU.RCP64H R3, R9 ;  /* 0x0000000900037308 */ /* 0x000e220000001800 */
[----:B------:R-:W-:Y:S02]  /*0770*/  MOV R2, 0x1 ;  /* 0x0000000100027802 */ /* 0x000fe40000000f00 */
        /* <DEDUP_REMOVED lines=17> */
[----:B------:R-:W-:Y:S02]  /*0890*/  IMAD.MOV.U32 R2, RZ, RZ, R4 ;  /* 0x000000ffff027224 */ /* 0x000fe400078e0004 */
[----:B------:R-:W-:-:S07]  /*08a0*/  IMAD.MOV.U32 R3, RZ, RZ, R5 ;  /* 0x000000ffff037224 */ /* 0x000fce00078e0005 */
.L_x_5:
        /* <DEDUP_REMOVED lines=16> */
[----:B------:R-:W-:Y:S01]  /*09b0*/  MOV R16, R8 ;  /* 0x0000000800107202 */ /* 0x000fe20000000f00 */
[----:B------:R-:W-:Y:S01]  /*09c0*/  IMAD.MOV.U32 R17, RZ, RZ, R9 ;  /* 0x000000ffff117224 */ /* 0x000fe200078e0009 */
[----:B------:R-:W-:-:S07]  /*09d0*/  MOV R0, 0x9f0 ;  /* 0x000009f000007802 */ /* 0x000fce0000000f00 */
[----:B------:R-:W-:Y:S05]  /*09e0*/  CALL.REL.NOINC `($__internal_0_$__cuda_sm20_div_rn_f64_full) ;  /* 0x0000002000207944 */ /* 0x000fea0003c00000 */
.L_x_6:
        /* <DEDUP_REMOVED lines=20> */
[----:B------:R-:W-:Y:S01]  /*0b30*/  IMAD.MOV.U32 R2, RZ, RZ, R4 ;  /* 0x000000ffff027224 */ /* 0x000fe200078e0004 */
[----:B------:R-:W-:-:S07]  /*0b40*/  MOV R3, R5 ;  /* 0x0000000500037202 */ /* 0x000fce0000000f00 */
.L_x_7:
        /* <DEDUP_REMOVED lines=20> */
.L_x_8:
        /* <DEDUP_REMOVED lines=22> */
.L_x_9:
        /* <DEDUP_REMOVED lines=20> */
.L_x_10:
        /* <DEDUP_REMOVED lines=22> */
.L_x_11:
        /* <DEDUP_REMOVED lines=20> */
.L_x_12:
        /* <DEDUP_REMOVED lines=22> */
.L_x_13:
        /* <DEDUP_REMOVED lines=20> */
.L_x_14:
        /* <DEDUP_REMOVED lines=22> */
.L_x_15:
        /* <DEDUP_REMOVED lines=20> */
.L_x_16:
[----:B------:R0:W-:Y:S01]  /*1710*/  STG.E.64 desc[UR8][R10.64+0x38], R4 ;  /* 0x000038040a007986 */ /* 0x0001e2000c101b08 */
[----:B------:R-:W-:Y:S01]  /*1720*/  UIADD3 UR6, UPT, UPT, UR6, 0x10, URZ ;  /* 0x0000001006067890 */ /* 0x000fe2000fffe0ff */
[----:B------:R-:W-:Y:S01]  /*1730*/  IADD3 R24, PT, PT, R24, 0x10, RZ ;  /* 0x0000001018187810 */ /* 0x000fe20007ffe0ff */
[----:B------:R-:W-:Y:S10]  /*1740*/  @P1 BRA `(.L_x_17) ;  /* 0xffffffe800a01947 */ /* 0x000ff4000383ffff */
.L_x_0:
[----:B------:R-:W-:-:S13]  /*1750*/  ISETP.NE.AND P0, PT, R13, RZ, PT ;  /* 0x000000ff0d00720c */ /* 0x000fda0003f05270 */
[----:B------:R-:W-:Y:S05]  /*1760*/  @!P0 EXIT ;  /* 0x000000000000894d */ /* 0x000fea0003800000 */
[----:B------:R-:W-:Y:S02]  /*1770*/  ISETP.GE.U32.AND P0, PT, R13, 0x8, PT ;  /* 0x000000080d00780c */ /* 0x000fe40003f06070 */
[----:B0-----:R-:W-:-:S11]  /*1780*/  LOP3.LUT R10, R7, 0x7, RZ, 0xc0, !PT ;  /* 0x00000007070a7812 */ /* 0x001fd600078ec0ff */
[----:B------:R-:W-:Y:S05]  /*1790*/  @!P0 BRA `(.L_x_18) ;  /* 0x0000000800b48947 */ /* 0x000fea0003800000 */
[----:B------:R-:W0:Y:S08]  /*17a0*/  LDC R3, c[0x0][0x38c] ;  /* 0x0000e300ff037b82 */ /* 0x000e300000000800 */
[----:B------:R-:W1:Y:S01]  /*17b0*/  LDC.64 R24, c[0x0][0x380] ;  /* 0x0000e000ff187b82 */ /* 0x000e620000000a00 */
[----:B0-----:R-:W-:-:S04]  /*17c0*/  IMAD R3, R12, R3, UR6 ;  /* 0x000000060c037e24 */ /* 0x001fc8000f8e0203 */
[----:B-1----:R-:W-:-:S05]  /*17d0*/  IMAD.WIDE R24, R3, 0x8, R24 ;  /* 0x0000000803187825 */ /* 0x002fca00078e0218 */
[----:B------:R-:W2:Y:S01]  /*17e0*/  LDG.E.64 R18, desc[UR8][R24.64] ;  /* 0x0000000818127981 */ /* 0x000ea2000c1e1b00 */
[----:B------:R-:W0:Y:S01]  /*17f0*/  MUFU.RCP64H R3, R9 ;  /* 0x0000000900037308 */ /* 0x000e220000001800 */
[----:B------:R-:W-:-:S06]  /*1800*/  IMAD.MOV.U32 R2, RZ, RZ, 0x1 ;  /* 0x00000001ff027424 */ /* 0x000fcc00078e00ff */
        /* <DEDUP_REMOVED lines=16> */
[----:B------:R-:W-:Y:S02]  /*1910*/  IMAD.MOV.U32 R2, RZ, RZ, R4 ;  /* 0x000000ffff027224 */ /* 0x000fe400078e0004 */
[----:B------:R-:W-:-:S07]  /*1920*/  IMAD.MOV.U32 R3, RZ, RZ, R5 ;  /* 0x000000ffff037224 */ /* 0x000fce00078e0005 */
.L_x_19:
        /* <DEDUP_REMOVED lines=20> */
.L_x_20:
        /* <DEDUP_REMOVED lines=20> */
[----:B------:R-:W-:Y:S01]  /*1bb0*/  MOV R2, R4 ;  /* 0x0000000400027202 */ /* 0x000fe20000000f00 */
[----:B------:R-:W-:-:S07]  /*1bc0*/  IMAD.MOV.U32 R3, RZ, RZ, R5 ;  /* 0x000000ffff037224 */ /* 0x000fce00078e0005 */
.L_x_21:
        /* <DEDUP_REMOVED lines=20> */
.L_x_22:
        /* <DEDUP_REMOVED lines=20> */
[----:B------:R-:W-:Y:S02]  /*1e50*/  IMAD.MOV.U32 R2, RZ, RZ, R4 ;  /* 0x000000ffff027224 */ /* 0x000fe400078e0004 */
[----:B------:R-:W-:-:S07]  /*1e60*/  IMAD.MOV.U32 R3, RZ, RZ, R5 ;  /* 0x000000ffff037224 */ /* 0x000fce00078e0005 */
.L_x_23:
        /* <DEDUP_REMOVED lines=20> */
.L_x_24:
        /* <DEDUP_REMOVED lines=22> */
.L_x_25:
        /* <DEDUP_REMOVED lines=20> */
.L_x_26:
[----:B------:R0:W-:Y:S01]  /*2250*/  STG.E.64 desc[UR8][R24.64+0x38], R4 ;  /* 0x0000380418007986 */ /* 0x0001e2000c101b08 */
[----:B------:R-:W-:-:S12]  /*2260*/  UIADD3 UR6, UPT, UPT, UR6, 0x8, URZ ;  /* 0x0000000806067890 */ /* 0x000fd8000fffe0ff */
.L_x_18:
[----:B------:R-:W-:-:S13]  /*2270*/  ISETP.NE.AND P0, PT, R10, RZ, PT ;  /* 0x000000ff0a00720c */ /* 0x000fda0003f05270 */
[----:B------:R-:W-:Y:S05]  /*2280*/  @!P0 EXIT ;  /* 0x000000000000894d */ /* 0x000fea0003800000 */
[----:B------:R-:W-:Y:S02]  /*2290*/  ISETP.GE.U32.AND P0, PT, R10, 0x4, PT ;  /* 0x000000040a00780c */ /* 0x000fe40003f06070 */
[----:B------:R-:W-:-:S11]  /*22a0*/  LOP3.LUT R7, R7, 0x3, RZ, 0xc0, !PT ;  /* 0x0000000307077812 */ /* 0x000fd600078ec0ff */
[----:B------:R-:W-:Y:S05]  /*22b0*/  @!P0 BRA `(.L_x_27) ;  /* 0x0000000400648947 */ /* 0x000fea0003800000 */
[----:B------:R-:W1:Y:S08]  /*22c0*/  LDC R3, c[0x0][0x38c] ;  /* 0x0000e300ff037b82 */ /* 0x000e700000000800 */
[----:B------:R-:W2:Y:S01]  /*22d0*/  LDC.64 R10, c[0x0][0x380] ;  /* 0x0000e000ff0a7b82 */ /* 0x000ea20000000a00 */
[----:B-1----:R-:W-:-:S04]  /*22e0*/  IMAD R3, R12, R3, UR6 ;  /* 0x000000060c037e24 */ /* 0x002fc8000f8e0203 */
[----:B--2---:R-:W-:-:S05]  /*22f0*/  IMAD.WIDE R10, R3, 0x8, R10 ;  /* 0x00000008030a7825 */ /* 0x004fca00078e020a */
[----:B------:R-:W2:Y:S01]  /*2300*/  LDG.E.64 R18, desc[UR8][R10.64] ;  /* 0x000000080a127981 */ /* 0x000ea2000c1e1b00 */
[----:B------:R-:W0:Y:S01]  /*2310*/  MUFU.RCP64H R3, R9 ;  /* 0x0000000900037308 */ /* 0x000e220000001800 */
[----:B------:R-:W-:-:S06]  /*2320*/  MOV R2, 0x1 ;  /* 0x0000000100027802 */ /* 0x000fcc0000000f00 */
        /* <DEDUP_REMOVED lines=18> */
.L_x_28:
        /* <DEDUP_REMOVED lines=20> */
.L_x_29:
        /* <DEDUP_REMOVED lines=22> */
.L_x_30:
        /* <DEDUP_REMOVED lines=20> */
.L_x_31:
[----:B------:R1:W-:Y:S01]  /*2830*/  STG.E.64 desc[UR8][R10.64+0x18], R4 ;  /* 0x000018040a007986 */ /* 0x0003e2000c101b08 */
[----:B------:R-:W-:-:S12]  /*2840*/  UIADD3 UR6, UPT, UPT, UR6, 0x4, URZ ;  /* 0x0000000406067890 */ /* 0x000fd8000fffe0ff */
.L_x_27:
[----:B------:R-:W-:-:S13]  /*2850*/  ISETP.NE.AND P0, PT, R7, RZ, PT ;  /* 0x000000ff0700720c */ /* 0x000fda0003f05270 */
[----:B------:R-:W-:Y:S05]  /*2860*/  @!P0 EXIT ;  /* 0x000000000000894d */ /* 0x000fea0003800000 */
[----:B0-----:R-:W0:Y:S01]  /*2870*/  LDC R25, c[0x0][0x38c] ;  /* 0x0000e300ff197b82 */ /* 0x001e220000000800 */
[----:B------:R-:W-:-:S07]  /*2880*/  IMAD.MOV R7, RZ, RZ, -R7 ;  /* 0x000000ffff077224 */ /* 0x000fce00078e0a07 */
[----:B-1----:R-:W1:Y:S01]  /*2890*/  LDC.64 R10, c[0x0][0x380] ;  /* 0x0000e000ff0a7b82 */ /* 0x002e620000000a00 */
[----:B0-----:R-:W-:-:S07]  /*28a0*/  IMAD R25, R12, R25, UR6 ;  /* 0x000000060c197e24 */ /* 0x001fce000f8e0219 */
.L_x_33:
[----:B01----:R-:W-:-:S05]  /*28b0*/  IMAD.WIDE R12, R25, 0x8, R10 ;  /* 0x00000008190c7825 */ /* 0x003fca00078e020a */
        /* <DEDUP_REMOVED lines=18> */
[----:B------:R-:W-:Y:S02]  /*29e0*/  MOV R17, R9 ;  /* 0x0000000900117202 */ /* 0x000fe40000000f00 */
[----:B------:R-:W-:-:S07]  /*29f0*/  MOV R0, 0x2a10 ;  /* 0x00002a1000007802 */ /* 0x000fce0000000f00 */
[----:B------:R-:W-:Y:S05]  /*2a00*/  CALL.REL.NOINC `($__internal_0_$__cuda_sm20_div_rn_f64_full) ;  /* 0x0000000000187944 */ /* 0x000fea0003c00000 */
[----:B------:R-:W-:Y:S02]  /*2a10*/  IMAD.MOV.U32 R2, RZ, RZ, R4 ;  /* 0x000000ffff027224 */ /* 0x000fe400078e0004 */
[----:B------:R-:W-:-:S07]  /*2a20*/  IMAD.MOV.U32 R3, RZ, RZ, R5 ;  /* 0x000000ffff037224 */ /* 0x000fce00078e0005 */
.L_x_32:
[----:B------:R0:W-:Y:S01]  /*2a30*/  STG.E.64 desc[UR8][R12.64], R2 ;  /* 0x000000020c007986 */ /* 0x0001e2000c101b08 */
[----:B------:R-:W-:Y:S01]  /*2a40*/  VIADD R25, R25, 0x1 ;  /* 0x0000000119197836 */ /* 0x000fe20000000000 */
[----:B------:R-:W-:Y:S06]  /*2a50*/  @P1 BRA `(.L_x_33) ;  /* 0xfffffffc00941947 */ /* 0x000fec000383ffff */
[----:B------:R-:W-:Y:S05]  /*2a60*/  EXIT ;  /* 0x000000000000794d */ /* 0x000fea0003800000 */
        .weak           $__internal_0_$__cuda_sm20_div_rn_f64_full
        .type           $__internal_0_$__cuda_sm20_div_rn_f64_full,@function
        .size           $__internal_0_$__cuda_sm20_div_rn_f64_full,(.L_x_52 - $__internal_0_$__cuda_sm20_div_rn_f64_full)
$__internal_0_$__cuda_sm20_div_rn_f64_full:
[C---:B------:R-:W-:Y:S01]  /*2a70*/  FSETP.GEU.AND P0, PT, |R17|.reuse, 1.469367938527859385e-39, PT ;  /* 0x001000001100780b */ /* 0x040fe20003f0e200 */
[----:B------:R-:W-:Y:S01]  /*2a80*/  IMAD.MOV.U32 R20, RZ, RZ, R18 ;  /* 0x000000ffff147224 */ /* 0x000fe200078e0012 */
[C---:B------:R-:W-:Y:S02]  /*2a90*/  LOP3.LUT R14, R17.reuse, 0x800fffff, RZ, 0xc0, !PT ;  /* 0x800fffff110e7812 */ /* 0x040fe400078ec0ff */
[----:B------:R-:W-:Y:S02]  /*2aa0*/  MOV R2, 0x1 ;  /* 0x0000000100027802 */ /* 0x000fe40000000f00 */
[----:B------:R-:W-:Y:S01]  /*2ab0*/  LOP3.LUT R15, R14, 0x3ff00000, RZ, 0xfc, !PT ;  /* 0x3ff000000e0f7812 */ /* 0x000fe200078efcff */
[----:B------:R-:W-:Y:S01]  /*2ac0*/  IMAD.MOV.U32 R14, RZ, RZ, R16 ;  /* 0x000000ffff0e7224 */ /* 0x000fe200078e0010 */
[----:B------:R-:W-:-:S05]  /*2ad0*/  LOP3.LUT R5, R17, 0x7ff00000, RZ, 0xc0, !PT ;  /* 0x7ff0000011057812 */ /* 0x000fca00078ec0ff */
[----:B------:R-:W-:-:S06]  /*2ae0*/  @!P0 DMUL R14, R16, 8.98846567431157953865e+307 ;  /* 0x7fe00000100e8828 */ /* 0x000fcc0000000000 */
[----:B------:R-:W0:Y:S02]  /*2af0*/  MUFU.RCP64H R3, R15 ;  /* 0x0000000f00037308 */ /* 0x000e240000001800 */
[----:B0-----:R-:W-:-:S08]  /*2b00*/  DFMA R26, R2, -R14, 1 ;  /* 0x3ff00000021a742b */ /* 0x001fd0000000080e */
[----:B------:R-:W-:-:S08]  /*2b10*/  DFMA R26, R26, R26, R26 ;  /* 0x0000001a1a1a722b */ /* 0x000fd0000000001a */
[----:B------:R-:W-:Y:S01]  /*2b20*/  DFMA R26, R2, R26, R2 ;  /* 0x0000001a021a722b */ /* 0x000fe20000000002 */
[----:B------:R-:W-:Y:S01]  /*2b30*/  LOP3.LUT R2, R19, 0x7ff00000, RZ, 0xc0, !PT ;  /* 0x7ff0000013027812 */ /* 0x000fe200078ec0ff */
[----:B------:R-:W-:-:S03]  /*2b40*/  IMAD.MOV.U32 R3, RZ, RZ, 0x1ca00000 ;  /* 0x1ca00000ff037424 */ /* 0x000fc600078e00ff */
[----:B------:R-:W-:Y:S01]  /*2b50*/  ISETP.GE.U32.AND P2, PT, R2, R5, PT ;  /* 0x000000050200720c */ /* 0x000fe20003f46070 */
[----:B------:R-:W-:Y:S02]  /*2b60*/  IMAD.MOV.U32 R4, RZ, RZ, R2 ;  /* 0x000000ffff047224 */ /* 0x000fe400078e0002 */
[----:B------:R-:W-:Y:S01]  /*2b70*/  DFMA R22, R26, -R14, 1 ;  /* 0x3ff000001a16742b */ /* 0x000fe2000000080e */
[----:B------:R-:W-:Y:S02]  /*2b80*/  SEL R21, R3, 0x63400000, !P2 ;  /* 0x6340000003157807 */ /* 0x000fe40005000000 */
[----:B------:R-:W-:Y:S02]  /*2b90*/  FSETP.GEU.AND P2, PT, |R19|, 1.469367938527859385e-39, PT ;  /* 0x001000001300780b */ /* 0x000fe40003f4e200 */
[----:B------:R-:W-:-:S03]  /*2ba0*/  LOP3.LUT R21, R21, 0x800fffff, R19, 0xf8, !PT ;  /* 0x800fffff15157812 */ /* 0x000fc600078ef813 */
[----:B------:R-:W-:-:S08]  /*2bb0*/  DFMA R26, R26, R22, R26 ;  /* 0x000000161a1a722b */ /* 0x000fd0000000001a */
[----:B------:R-:W-:Y:S05]  /*2bc0*/  @P2 BRA `(.L_x_34) ;  /* 0x0000000000202947 */ /* 0x000fea0003800000 */
[----:B------:R-:W-:Y:S01]  /*2bd0*/  LOP3.LUT R23, R17, 0x7ff00000, RZ, 0xc0, !PT ;  /* 0x7ff0000011177812 */ /* 0x000fe200078ec0ff */
[----:B------:R-:W-:-:S03]  /*2be0*/  IMAD.MOV.U32 R22, RZ, RZ, RZ ;  /* 0x000000ffff167224 */ /* 0x000fc600078e00ff */
[----:B------:R-:W-:-:S04]  /*2bf0*/  ISETP.GE.U32.AND P2, PT, R2, R23, PT ;  /* 0x000000170200720c */ /* 0x000fc80003f46070 */
[----:B------:R-:W-:-:S04]  /*2c00*/  SEL R23, R3, 0x63400000, !P2 ;  /* 0x6340000003177807 */ /* 0x000fc80005000000 */
[----:B------:R-:W-:-:S04]  /*2c10*/  LOP3.LUT R23, R23, 0x80000000, R19, 0xf8, !PT ;  /* 0x8000000017177812 */ /* 0x000fc800078ef813 */
[----:B------:R-:W-:-:S06]  /*2c20*/  LOP3.LUT R23, R23, 0x100000, RZ, 0xfc, !PT ;  /* 0x0010000017177812 */ /* 0x000fcc00078efcff */
[----:B------:R-:W-:-:S10]  /*2c30*/  DFMA R20, R20, 2, -R22 ;  /* 0x400000001414782b */ /* 0x000fd40000000816 */
[----:B------:R-:W-:-:S07]  /*2c40*/  LOP3.LUT R4, R21, 0x7ff00000, RZ, 0xc0, !PT ;  /* 0x7ff0000015047812 */ /* 0x000fce00078ec0ff */
.L_x_34:
[----:B------:R-:W-:Y:S01]  /*2c50*/  IADD3 R6, PT, PT, R4, -0x1, RZ ;  /* 0xffffffff04067810 */ /* 0x000fe20007ffe0ff */
[----:B------:R-:W-:Y:S01]  /*2c60*/  DMUL R28, R26, R20 ;  /* 0x000000141a1c7228 */ /* 0x000fe20000000000 */
[----:B------:R-:W-:Y:S02]  /*2c70*/  @!P0 LOP3.LUT R5, R15, 0x7ff00000, RZ, 0xc0, !PT ;  /* 0x7ff000000f058812 */ /* 0x000fe400078ec0ff */
[----:B------:R-:W-:-:S03]  /*2c80*/  ISETP.GT.U32.AND P0, PT, R6, 0x7feffffe, PT ;  /* 0x7feffffe0600780c */ /* 0x000fc60003f04070 */
[----:B------:R-:W-:Y:S02]  /*2c90*/  VIADD R6, R5, 0xffffffff ;  /* 0xffffffff05067836 */ /* 0x000fe40000000000 */
[----:B------:R-:W-:-:S03]  /*2ca0*/  DFMA R22, R28, -R14, R20 ;  /* 0x8000000e1c16722b */ /* 0x000fc60000000014 */
[----:B------:R-:W-:-:S05]  /*2cb0*/  ISETP.GT.U32.OR P0, PT, R6, 0x7feffffe, P0 ;  /* 0x7feffffe0600780c */ /* 0x000fca0000704470 */
[----:B------:R-:W-:-:S08]  /*2cc0*/  DFMA R22, R26, R22, R28 ;  /* 0x000000161a16722b */ /* 0x000fd0000000001c */
[----:B------:R-:W-:Y:S05]  /*2cd0*/  @P0 BRA `(.L_x_35) ;  /* 0x00000000006c0947 */ /* 0x000fea0003800000 */
[----:B------:R-:W-:-:S04]  /*2ce0*/  LOP3.LUT R5, R17, 0x7ff00000, RZ, 0xc0, !PT ;  /* 0x7ff0000011057812 */ /* 0x000fc800078ec0ff */
[CC--:B------:R-:W-:Y:S02]  /*2cf0*/  VIADDMNMX R4, R2.reuse, -R5.reuse, 0xb9600000, !PT ;  /* 0xb960000002047446 */ /* 0x0c0fe40007800905 */
[----:B------:R-:W-:Y:S02]  /*2d00*/  ISETP.GE.U32.AND P0, PT, R2, R5, PT ;  /* 0x000000050200720c */ /* 0x000fe40003f06070 */
[----:B------:R-:W-:Y:S02]  /*2d10*/  VIMNMX R4, PT, PT, R4, 0x46a00000, PT ;  /* 0x46a0000004047848 */ /* 0x000fe40003fe0100 */
[----:B------:R-:W-:-:S05]  /*2d20*/  SEL R3, R3, 0x63400000, !P0 ;  /* 0x6340000003037807 */ /* 0x000fca0004000000 */
[----:B------:R-:W-:Y:S02]  /*2d30*/  IMAD.IADD R3, R4, 0x1, -R3 ;  /* 0x0000000104037824 */ /* 0x000fe400078e0a03 */
[----:B------:R-:W-:Y:S02]  /*2d40*/  IMAD.MOV.U32 R4, RZ, RZ, RZ ;  /* 0x000000ffff047224 */ /* 0x000fe400078e00ff */
[----:B------:R-:W-:-:S06]  /*2d50*/  VIADD R5, R3, 0x7fe00000 ;  /* 0x7fe0000003057836 */ /* 0x000fcc0000000000 */
[----:B------:R-:W-:-:S10]  /*2d60*/  DMUL R26, R22, R4 ;  /* 0x00000004161a7228 */ /* 0x000fd40000000000 */
[----:B------:R-:W-:-:S13]  /*2d70*/  FSETP.GTU.AND P0, PT, |R27|, 1.469367938527859385e-39, PT ;  /* 0x001000001b00780b */ /* 0x000fda0003f0c200 */
[----:B------:R-:W-:Y:S05]  /*2d80*/  @P0 BRA `(.L_x_36) ;  /* 0x0000000000940947 */ /* 0x000fea0003800000 */
[----:B------:R-:W-:-:S06]  /*2d90*/  DFMA R14, R22, -R14, R20 ;  /* 0x8000000e160e722b */ /* 0x000fcc0000000014 */
[----:B------:R-:W-:-:S04]  /*2da0*/  MOV R14, RZ ;  /* 0x000000ff000e7202 */ /* 0x000fc80000000f00 */
[C---:B------:R-:W-:Y:S02]  /*2db0*/  FSETP.NEU.AND P0, PT, R15.reuse, RZ, PT ;  /* 0x000000ff0f00720b */ /* 0x040fe40003f0d000 */
[----:B------:R-:W-:-:S04]  /*2dc0*/  LOP3.LUT R16, R15, 0x80000000, R17, 0x48, !PT ;  /* 0x800000000f107812 */ /* 0x000fc800078e4811 */
[----:B------:R-:W-:-:S07]  /*2dd0*/  LOP3.LUT R15, R16, R5, RZ, 0xfc, !PT ;  /* 0x00000005100f7212 */ /* 0x000fce00078efcff */
[----:B------:R-:W-:Y:S05]  /*2de0*/  @!P0 BRA `(.L_x_36) ;  /* 0x00000000007c8947 */ /* 0x000fea0003800000 */
[----:B------:R-:W-:Y:S01]  /*2df0*/  IMAD.MOV R5, RZ, RZ, -R3 ;  /* 0x000000ffff057224 */ /* 0x000fe200078e0a03 */
[----:B------:R-:W-:Y:S01]  /*2e00*/  IADD3 R3, PT, PT, -R3, -0x43300000, RZ ;  /* 0xbcd0000003037810 */ /* 0x000fe20007ffe1ff */
[----:B------:R-:W-:-:S06]  /*2e10*/  IMAD.MOV.U32 R4, RZ, RZ, RZ ;  /* 0x000000ffff047224 */ /* 0x000fcc00078e00ff */
[----:B------:R-:W-:Y:S02]  /*2e20*/  DFMA R4, R26, -R4, R22 ;  /* 0x800000041a04722b */ /* 0x000fe40000000016 */
[----:B------:R-:W-:-:S08]  /*2e30*/  DMUL.RP R22, R22, R14 ;  /* 0x0000000e16167228 */ /* 0x000fd00000008000 */
[----:B------:R-:W-:Y:S02]  /*2e40*/  FSETP.NEU.AND P0, PT, |R5|, R3, PT ;  /* 0x000000030500720b */ /* 0x000fe40003f0d200 */
[----:B------:R-:W-:Y:S02]  /*2e50*/  LOP3.LUT R3, R23, R16, RZ, 0x3c, !PT ;  /* 0x0000001017037212 */ /* 0x000fe400078e3cff */
[----:B------:R-:W-:Y:S02]  /*2e60*/  FSEL R26, R22, R26, !P0 ;  /* 0x0000001a161a7208 */ /* 0x000fe40004000000 */
[----:B------:R-:W-:Y:S01]  /*2e70*/  FSEL R27, R3, R27, !P0 ;  /* 0x0000001b031b7208 */ /* 0x000fe20004000000 */
[----:B------:R-:W-:Y:S06]  /*2e80*/  BRA `(.L_x_36) ;  /* 0x0000000000547947 */ /* 0x000fec0003800000 */
.L_x_35:
[----:B------:R-:W-:-:S14]  /*2e90*/  DSETP.NAN.AND P0, PT, R18, R18, PT ;  /* 0x000000121200722a */ /* 0x000fdc0003f08000 */
[----:B------:R-:W-:Y:S05]  /*2ea0*/  @P0 BRA `(.L_x_37) ;  /* 0x0000000000440947 */ /* 0x000fea0003800000 */
[----:B------:R-:W-:-:S14]  /*2eb0*/  DSETP.NAN.AND P0, PT, R16, R16, PT ;  /* 0x000000101000722a */ /* 0x000fdc0003f08000 */
[----:B------:R-:W-:Y:S05]  /*2ec0*/  @P0 BRA `(.L_x_38) ;  /* 0x0000000000300947 */ /* 0x000fea0003800000 */
[----:B------:R-:W-:Y:S01]  /*2ed0*/  ISETP.NE.AND P0, PT, R4, R5, PT ;  /* 0x000000050400720c */ /* 0x000fe20003f05270 */
[----:B------:R-:W-:Y:S02]  /*2ee0*/  IMAD.MOV.U32 R26, RZ, RZ, 0x0 ;  /* 0x00000000ff1a7424 */ /* 0x000fe400078e00ff */
[----:B------:R-:W-:-:S10]  /*2ef0*/  IMAD.MOV.U32 R27, RZ, RZ, -0x80000 ;  /* 0xfff80000ff1b7424 */ /* 0x000fd400078e00ff */
[----:B------:R-:W-:Y:S05]  /*2f00*/  @!P0 BRA `(.L_x_36) ;  /* 0x0000000000348947 */ /* 0x000fea0003800000 */
[----:B------:R-:W-:Y:S02]  /*2f10*/  ISETP.NE.AND P0, PT, R4, 0x7ff00000, PT ;  /* 0x7ff000000400780c */ /* 0x000fe40003f05270 */
[----:B------:R-:W-:Y:S02]  /*2f20*/  LOP3.LUT R27, R19, 0x80000000, R17, 0x48, !PT ;  /* 0x80000000131b7812 */ /* 0x000fe400078e4811 */
[----:B------:R-:W-:-:S13]  /*2f30*/  ISETP.EQ.OR P0, PT, R5, RZ, !P0 ;  /* 0x000000ff0500720c */ /* 0x000fda0004702670 */
[----:B------:R-:W-:Y:S02]  /*2f40*/  @P0 LOP3.LUT R2, R27, 0x7ff00000, RZ, 0xfc, !PT ;  /* 0x7ff000001b020812 */ /* 0x000fe400078efcff */
[----:B------:R-:W-:Y:S01]  /*2f50*/  @!P0 MOV R26, RZ ;  /* 0x000000ff001a8202 */ /* 0x000fe20000000f00 */
[----:B------:R-:W-:Y:S02]  /*2f60*/  @P0 IMAD.MOV.U32 R26, RZ, RZ, RZ ;  /* 0x000000ffff1a0224 */ /* 0x000fe400078e00ff */
[----:B------:R-:W-:Y:S01]  /*2f70*/  @P0 IMAD.MOV.U32 R27, RZ, RZ, R2 ;  /* 0x000000ffff1b0224 */ /* 0x000fe200078e0002 */
[----:B------:R-:W-:Y:S06]  /*2f80*/  BRA `(.L_x_36) ;  /* 0x0000000000147947 */ /* 0x000fec0003800000 */
.L_x_38:
[----:B------:R-:W-:Y:S01]  /*2f90*/  LOP3.LUT R27, R17, 0x80000, RZ, 0xfc, !PT ;  /* 0x00080000111b7812 */ /* 0x000fe200078efcff */
[----:B------:R-:W-:Y:S01]  /*2fa0*/  IMAD.MOV.U32 R26, RZ, RZ, R16 ;  /* 0x000000ffff1a7224 */ /* 0x000fe200078e0010 */
[----:B------:R-:W-:Y:S06]  /*2fb0*/  BRA `(.L_x_36) ;  /* 0x0000000000087947 */ /* 0x000fec0003800000 */
.L_x_37:
[----:B------:R-:W-:Y:S01]  /*2fc0*/  LOP3.LUT R27, R19, 0x80000, RZ, 0xfc, !PT ;  /* 0x00080000131b7812 */ /* 0x000fe200078efcff */
[----:B------:R-:W-:-:S07]  /*2fd0*/  IMAD.MOV.U32 R26, RZ, RZ, R18 ;  /* 0x000000ffff1a7224 */ /* 0x000fce00078e0012 */
.L_x_36:
[----:B------:R-:W-:Y:S01]  /*2fe0*/  IMAD.MOV.U32 R2, RZ, RZ, R0 ;  /* 0x000000ffff027224 */ /* 0x000fe200078e0000 */
[----:B------:R-:W-:Y:S01]  /*2ff0*/  MOV R4, R26 ;  /* 0x0000001a00047202 */ /* 0x000fe20000000f00 */
[----:B------:R-:W-:Y:S02]  /*3000*/  IMAD.MOV.U32 R3, RZ, RZ, 0x0 ;  /* 0x00000000ff037424 */ /* 0x000fe400078e00ff */
[----:B------:R-:W-:Y:S02]  /*3010*/  IMAD.MOV.U32 R5, RZ, RZ, R27 ;  /* 0x000000ffff057224 */ /* 0x000fe400078e001b */
[----:B------:R-:W-:Y:S05]  /*3020*/  RET.REL.NODEC R2 `(_Z21reduce_to_unit_kernelPdii) ;  /* 0xffffffcc02f47950 */ /* 0x000fea0003c3ffff */
.L_x_39:
[----:B------:R-:W-:-:S00]  /*3030*/  BRA `(.L_x_39) ;  /* 0xfffffffc00fc7947 */ /* 0x000fc0000383ffff */
[----:B------:R-:W-:-:S00]  /*3040*/  NOP ;  /* 0x0000000000007918 */ /* 0x000fc00000000000 */
        /* <DEDUP_REMOVED lines=11> */
.L_x_52:


//--------------------- .text._Z27gaussian_elimination_kernelPdii --------------------------
	.section	.text._Z27gaussian_elimination_kernelPdii,"ax",@progbits
	.align	128
        .global         _Z27gaussian_elimination_kernelPdii
        .type           _Z27gaussian_elimination_kernelPdii,@function
        .size           _Z27gaussian_elimination_kernelPdii,(.L_x_53 - _Z27gaussian_elimination_kernelPdii)
        .other          _Z27gaussian_elimination_kernelPdii,@"STO_CUDA_ENTRY STV_DEFAULT"
_Z27gaussian_elimination_kernelPdii:
.text._Z27gaussian_elimination_kernelPdii:
        /* <DEDUP_REMOVED lines=8> */
[----:B------:R-:W-:-:S13]  /*0080*/  ISETP.GE.OR P0, PT, R3, R4, !P0 ;  /* 0x000000040300720c */ /* 0x000fda0004706670 */
[----:B-1----:R-:W-:Y:S05]  /*0090*/  @P0 EXIT ;  /* 0x000000000000094d */ /* 0x002fea0003800000 */
[----:B------:R-:W0:Y:S01]  /*00a0*/  LDC.64 R8, c[0x0][0x380] ;  /* 0x0000e000ff087b82 */ /* 0x000e220000000a00 */
[----:B------:R-:W1:Y:S01]  /*00b0*/  LDCU.64 UR8, c[0x0][0x358] ;  /* 0x00006b00ff0877ac */ /* 0x000e620008000a00 */
[----:B------:R-:W-:-:S04]  /*00c0*/  IMAD.SHL.U32 R0, R4, 0x2, RZ ;  /* 0x0000000204007824 */ /* 0x000fc800078e00ff */
[----:B------:R-:W-:-:S04]  /*00d0*/  IMAD R7, R0, R5, R5 ;  /* 0x0000000500077224 */ /* 0x000fc800078e0205 */
[----:B0-----:R-:W-:-:S06]  /*00e0*/  IMAD.WIDE R6, R7, 0x8, R8 ;  /* 0x0000000807067825 */ /* 0x001fcc00078e0208 */
[----:B-1----:R-:W2:Y:S01]  /*00f0*/  LDG.E.64 R6, desc[UR8][R6.64] ;  /* 0x0000000806067981 */ /* 0x002ea2000c1e1b00 */
[----:B------:R-:W-:-:S04]  /*0100*/  IMAD R4, R3, R4, RZ ;  /* 0x0000000403047224 */ /* 0x000fc800078e02ff */
[----:B------:R-:W-:-:S04]  /*0110*/  IMAD R5, R4, 0x2, R5 ;  /* 0x0000000204057824 */ /* 0x000fc800078e0205 */
[----:B------:R-:W-:-:S06]  /*0120*/  IMAD.WIDE R8, R5, 0x8, R8 ;  /* 0x0000000805087825 */ /* 0x000fcc00078e0208 */
[----:B------:R-:W3:Y:S01]  /*0130*/  LDG.E.64 R8, desc[UR8][R8.64] ;  /* 0x0000000808087981 */ /* 0x000ee2000c1e1b00 */
[----:B------:R-:W-:Y:S01]  /*0140*/  IMAD.MOV.U32 R2, RZ, RZ, 0x1 ;  /* 0x00000001ff027424 */ /* 0x000fe200078e00ff */
[----:B------:R-:W-:Y:S01]  /*0150*/  BSSY.RECONVERGENT B0, `(.L_x_40) ;  /* 0x0000010000007945 */ /* 0x000fe20003800200 */
[----:B--2---:R-:W0:Y:S01]  /*0160*/  MUFU.RCP64H R3, R7 ;  /* 0x0000000700037308 */ /* 0x004e220000001800 */
[----:B---3--:R-:W-:-:S03]  /*0170*/  FSETP.GEU.AND P1, PT, |R9|, 6.5827683646048100446e-37, PT ;  /* 0x036000000900780b */ /* 0x008fc60003f2e200 */
[----:B0-----:R-:W-:-:S08]  /*0180*/  DFMA R10, -R6, R2, 1 ;  /* 0x3ff00000060a742b */ /* 0x001fd00000000102 */
[----:B------:R-:W-:-:S08]  /*0190*/  DFMA R10, R10, R10, R10 ;  /* 0x0000000a0a0a722b */ /* 0x000fd0000000000a */
[----:B------:R-:W-:-:S08]  /*01a0*/  DFMA R10, R2, R10, R2 ;  /* 0x0000000a020a722b */ /* 0x000fd00000000002 */
[----:B------:R-:W-:-:S08]  /*01b0*/  DFMA R2, -R6, R10, 1 ;  /* 0x3ff000000602742b */ /* 0x000fd0000000010a */
[----:B------:R-:W-:-:S08]  /*01c0*/  DFMA R2, R10, R2, R10 ;  /* 0x000000020a02722b */ /* 0x000fd0000000000a */
[----:B------:R-:W-:-:S08]  /*01d0*/  DMUL R10, R8, R2 ;  /* 0x00000002080a7228 */ /* 0x000fd00000000000 */
[----:B------:R-:W-:-:S08]  /*01e0*/  DFMA R12, -R6, R10, R8 ;  /* 0x0000000a060c722b */ /* 0x000fd00000000108 */
[----:B------:R-:W-:-:S10]  /*01f0*/  DFMA R2, R2, R12, R10 ;  /* 0x0000000c0202722b */ /* 0x000fd4000000000a */
[----:B------:R-:W-:-:S05]  /*0200*/  FFMA R10, RZ, R7, R3 ;  /* 0x00000007ff0a7223 */ /* 0x000fca0000000003 */
[----:B------:R-:W-:-:S13]  /*0210*/  FSETP.GT.AND P0, PT, |R10|, 1.469367938527859385e-39, PT ;  /* 0x001000000a00780b */ /* 0x000fda0003f04200 */
[----:B------:R-:W-:Y:S05]  /*0220*/  @P0 BRA P1, `(.L_x_41) ;  /* 0x0000000000080947 */ /* 0x000fea0000800000 */
[----:B------:R-:W-:-:S07]  /*0230*/  MOV R12, 0x250 ;  /* 0x00000250000c7802 */ /* 0x000fce0000000f00 */
[----:B------:R-:W-:Y:S05]  /*0240*/  CALL.REL.NOINC `($__internal_1_$__cuda_sm20_div_rn_f64_full) ;  /* 0x0000000400cc7944 */ /* 0x000fea0003c00000 */
.L_x_41:
[----:B------:R-:W-:Y:S05]  /*0250*/  BSYNC.RECONVERGENT B0 ;  /* 0x0000000000007941 */ /* 0x000fea0003800200 */
.L_x_40:
[----:B------:R-:W0:Y:S02]  /*0260*/  LDC R13, c[0x0][0x38c] ;  /* 0x0000e300ff0d7b82 */ /* 0x000e240000000800 */
[----:B0-----:R-:W-:-:S13]  /*0270*/  ISETP.GT.AND P0, PT, R0, R13, PT ;  /* 0x0000000d0000720c */ /* 0x001fda0003f04270 */
[----:B------:R-:W-:Y:S05]  /*0280*/  @!P0 EXIT ;  /* 0x000000000000894d */ /* 0x000fea0003800000 */
[----:B------:R-:W-:Y:S02]  /*0290*/  IMAD.IADD R6, R13, 0x1, -R0 ;  /* 0x000000010d067824 */ /* 0x000fe400078e0a00 */
[----:B------:R-:W-:-:S03]  /*02a0*/  IMAD.IADD R12, R0, 0x1, -R13 ;  /* 0x00000001000c7824 */ /* 0x000fc600078e0a0d */
[----:B------:R-:W-:Y:S02]  /*02b0*/  ISETP.GT.U32.AND P0, PT, R6, -0x8, PT ;  /* 0xfffffff80600780c */ /* 0x000fe40003f04070 */
[----:B------:R-:W-:-:S04]  /*02c0*/  LOP3.LUT R18, R12, 0x7, RZ, 0xc0, !PT ;  /* 0x000000070c127812 */ /* 0x000fc800078ec0ff */
[----:B------:R-:W-:-:S07]  /*02d0*/  ISETP.NE.AND P1, PT, R18, RZ, PT ;  /* 0x000000ff1200720c */ /* 0x000fce0003f25270 */
[----:B------:R-:W-:Y:S06]  /*02e0*/  @P0 BRA `(.L_x_42) ;  /* 0x0000000000c00947 */ /* 0x000fec0003800000 */
[----:B------:R-:W0:Y:S01]  /*02f0*/  LDCU.64 UR4, c[0x0][0x380] ;  /* 0x00007000ff0477ac */ /* 0x000e220008000a00 */
[----:B------:R-:W-:Y:S01]  /*0300*/  LOP3.LUT R14, R12, 0xfffffff8, RZ, 0xc0, !PT ;  /* 0xfffffff80c0e7812 */ /* 0x000fe200078ec0ff */
[----:B------:R-:W-:-:S04]  /*0310*/  IMAD R15, R0, R13, R13 ;  /* 0x0000000d000f7224 */ /* 0x000fc800078e020d */
[----:B------:R-:W-:Y:S01]  /*0320*/  IMAD.MOV R14, RZ, RZ, -R14 ;  /* 0x000000ffff0e7224 */ /* 0x000fe200078e0a0e */
[----:B0-----:R-:W-:-:S04]  /*0330*/  UIADD3 UR4, UP0, UPT, UR4, 0x20, URZ ;  /* 0x0000002004047890 */ /* 0x001fc8000ff1e0ff */
[----:B------:R-:W-:Y:S02]  /*0340*/  UIADD3.X UR5, UPT, UPT, URZ, UR5, URZ, UP0, !UPT ;  /* 0x00000005ff057290 */ /* 0x000fe400087fe4ff */
[----:B------:R-:W-:-:S04]  /*0350*/  IMAD.U32 R6, RZ, RZ, UR4 ;  /* 0x00000004ff067e24 */ /* 0x000fc8000f8e00ff */
[----:B------:R-:W-:-:S07]  /*0360*/  IMAD.U32 R7, RZ, RZ, UR5 ;  /* 0x00000005ff077e24 */ /* 0x000fce000f8e00ff */
.L_x_43:
[----:B------:R-:W-:-:S04]  /*0370*/  IMAD.WIDE R10, R15, 0x8, R6 ;  /* 0x000000080f0a7825 */ /* 0x000fc800078e0206 */
[----:B0-----:R-:W-:Y:S01]  /*0380*/  IMAD.WIDE R8, R5, 0x8, R6 ;  /* 0x0000000805087825 */ /* 0x001fe200078e0206 */
[----:B------:R-:W2:Y:S04]  /*0390*/  LDG.E.64 R16, desc[UR8][R10.64+-0x20] ;  /* 0xffffe0080a107981 */ /* 0x000ea8000c1e1b00 */
[----:B------:R-:W2:Y:S02]  /*03a0*/  LDG.E.64 R20, desc[UR8][R8.64+-0x20] ;  /* 0xffffe00808147981 */ /* 0x000ea4000c1e1b00 */
[-C--:B--2---:R-:W-:Y:S02]  /*03b0*/  DFMA R20, R16, -R2.reuse, R20 ;  /* 0x800000021014722b */ /* 0x084fe40000000014 */
[----:B------:R-:W2:Y:S05]  /*03c0*/  LDG.E.64 R16, desc[UR8][R8.64+-0x18] ;  /* 0xffffe80808107981 */ /* 0x000eaa000c1e1b00 */
[----:B------:R0:W-:Y:S04]  /*03d0*/  STG.E.64 desc[UR8][R8.64+-0x20], R20 ;  /* 0xffffe01408007986 */ /* 0x0001e8000c101b08 */
[----:B------:R-:W2:Y:S02]  /*03e0*/  LDG.E.64 R22, desc[UR8][R10.64+-0x18] ;  /* 0xffffe8080a167981 */ /* 0x000ea4000c1e1b00 */
[----:B--2---:R-:W-:-:S02]  /*03f0*/  DFMA R22, R22, -R2, R16 ;  /* 0x800000021616722b */ /* 0x004fc40000000010 */
        /* <DEDUP_REMOVED lines=10> */
[----:B0-----:R-:W2:Y:S02]  /*04a0*/  LDG.E.64 R20, desc[UR8][R10.64] ;  /* 0x000000080a147981 */ /* 0x001ea4000c1e1b00 */
[----:B--2---:R-:W-:-:S02]  /*04b0*/  DFMA R20, R20, -R2, R16 ;  /* 0x800000021414722b */ /* 0x004fc40000000010 */
[----:B------:R-:W2:Y:S05]  /*04c0*/  LDG.E.64 R16, desc[UR8][R8.64+0x8] ;  /* 0x0000080808107981 */ /* 0x000eaa000c1e1b00 */
[----:B------:R0:W-:Y:S04]  /*04d0*/  STG.E.64 desc[UR8][R8.64], R20 ;  /* 0x0000001408007986 */ /* 0x0001e8000c101b08 */
[----:B-1----:R-:W2:Y:S02]  /*04e0*/  LDG.E.64 R22, desc[UR8][R10.64+0x8] ;  /* 0x000008080a167981 */ /* 0x002ea4000c1e1b00 */
[----:B--2---:R-:W-:-:S02]  /*04f0*/  DFMA R22, R22, -R2, R16 ;  /* 0x800000021616722b */ /* 0x004fc40000000010 */
[----:B------:R-:W2:Y:S05]  /*0500*/  LDG.E.64 R16, desc[UR8][R8.64+0x10] ;  /* 0x0000100808107981 */ /* 0x000eaa000c1e1b00 */
[----:B------:R0:W-:Y:S04]  /*0510*/  STG.E.64 desc[UR8][R8.64+0x8], R22 ;  /* 0x0000081608007986 */ /* 0x0001e8000c101b08 */
[----:B---3--:R-:W2:Y:S02]  /*0520*/  LDG.E.64 R24, desc[UR8][R10.64+0x10] ;  /* 0x000010080a187981 */ /* 0x008ea4000c1e1b00 */
[----:B--2---:R-:W-:-:S02]  /*0530*/  DFMA R24, R24, -R2, R16 ;  /* 0x800000021818722b */ /* 0x004fc40000000010 */
[----:B------:R-:W2:Y:S05]  /*0540*/  LDG.E.64 R16, desc[UR8][R8.64+0x18] ;  /* 0x0000180808107981 */ /* 0x000eaa000c1e1b00 */
[----:B------:R0:W-:Y:S04]  /*0550*/  STG.E.64 desc[UR8][R8.64+0x10], R24 ;  /* 0x0000101808007986 */ /* 0x0001e8000c101b08 */
[----:B----4-:R-:W2:Y:S01]  /*0560*/  LDG.E.64 R26, desc[UR8][R10.64+0x18] ;  /* 0x000018080a1a7981 */ /* 0x010ea2000c1e1b00 */
[----:B------:R-:W-:Y:S01]  /*0570*/  VIADD R14, R14, 0x8 ;  /* 0x000000080e0e7836 */ /* 0x000fe20000000000 */
[----:B------:R-:W-:Y:S01]  /*0580*/  UIADD3 UR6, UPT, UPT, UR6, 0x8, URZ ;  /* 0x0000000806067890 */ /* 0x000fe2000fffe0ff */
[----:B------:R-:W-:-:S02]  /*0590*/  VIADD R15, R15, 0x8 ;  /* 0x000000080f0f7836 */ /* 0x000fc40000000000 */
[----:B------:R-:W-:Y:S01]  /*05a0*/  VIADD R5, R5, 0x8 ;  /* 0x0000000805057836 */ /* 0x000fe20000000000 */
[----:B------:R-:W-:Y:S01]  /*05b0*/  ISETP.NE.AND P0, PT, R14, RZ, PT ;  /* 0x000000ff0e00720c */ /* 0x000fe20003f05270 */
[----:B--2---:R-:W-:-:S07]  /*05c0*/  DFMA R16, R26, -R2, R16 ;  /* 0x800000021a10722b */ /* 0x004fce0000000010 */
[----:B------:R0:W-:Y:S05]  /*05d0*/  STG.E.64 desc[UR8][R8.64+0x18], R16 ;  /* 0x0000181008007986 */ /* 0x0001ea000c101b08 */
[----:B------:R-:W-:Y:S05]  /*05e0*/  @P0 BRA `(.L_x_43) ;  /* 0xfffffffc00600947 */ /* 0x000fea000383ffff */
.L_x_42:
[----:B------:R-:W-:Y:S05]  /*05f0*/  @!P1 EXIT ;  /* 0x000000000000994d */ /* 0x000fea0003800000 */
[----:B------:R-:W-:Y:S02]  /*0600*/  ISETP.GE.U32.AND P0, PT, R18, 0x4, PT ;  /* 0x000000041200780c */ /* 0x000fe40003f06070 */
[----:B------:R-:W-:-:S04]  /*0610*/  LOP3.LUT R5, R12, 0x3, RZ, 0xc0, !PT ;  /* 0x000000030c057812 */ /* 0x000fc800078ec0ff */
[----:B------:R-:W-:-:S07]  /*0620*/  ISETP.NE.AND P1, PT, R5, RZ, PT ;  /* 0x000000ff0500720c */ /* 0x000fce0003f25270 */
[----:B------:R-:W-:Y:S06]  /*0630*/  @!P0 BRA `(.L_x_44) ;  /* 0x0000000000588947 */ /* 0x000fec0003800000 */
[----:B------:R-:W1:Y:S01]  /*0640*/  LDC.64 R6, c[0x0][0x380] ;  /* 0x0000e000ff067b82 */ /* 0x000e620000000a00 */
[----:B0-----:R-:W-:Y:S01]  /*0650*/  IMAD R9, R0, R13, UR6 ;  /* 0x0000000600097e24 */ /* 0x001fe2000f8e020d */
[----:B------:R-:W-:-:S03]  /*0660*/  LEA R11, R4, UR6, 0x1 ;  /* 0x00000006040b7c11 */ /* 0x000fc6000f8e08ff */
[----:B-1----:R-:W-:-:S04]  /*0670*/  IMAD.WIDE R8, R9, 0x8, R6 ;  /* 0x0000000809087825 */ /* 0x002fc800078e0206 */
[----:B------:R-:W-:Y:S02]  /*0680*/  IMAD.WIDE R6, R11, 0x8, R6 ;  /* 0x000000080b067825 */ /* 0x000fe400078e0206 */
[----:B------:R-:W2:Y:S04]  /*0690*/  LDG.E.64 R10, desc[UR8][R8.64] ;  /* 0x00000008080a7981 */ /* 0x000ea8000c1e1b00 */
[----:B------:R-:W2:Y:S04]  /*06a0*/  LDG.E.64 R14, desc[UR8][R6.64] ;  /* 0x00000008060e7981 */ /* 0x000ea8000c1e1b00 */
[----:B------:R-:W3:Y:S04]  /*06b0*/  LDG.E.64 R16, desc[UR8][R6.64+0x8] ;  /* 0x0000080806107981 */ /* 0x000ee8000c1e1b00 */
[----:B------:R-:W4:Y:S04]  /*06c0*/  LDG.E.64 R18, desc[UR8][R6.64+0x10] ;  /* 0x0000100806127981 */ /* 0x000f28000c1e1b00 */
[----:B------:R-:W5:Y:S01]  /*06d0*/  LDG.E.64 R20, desc[UR8][R6.64+0x18] ;  /* 0x0000180806147981 */ /* 0x000f62000c1e1b00 */
[----:B--2---:R-:W-:-:S07]  /*06e0*/  DFMA R10, R10, -R2, R14 ;  /* 0x800000020a0a722b */ /* 0x004fce000000000e */
[----:B------:R1:W-:Y:S04]  /*06f0*/  STG.E.64 desc[UR8][R6.64], R10 ;  /* 0x0000000a06007986 */ /* 0x0003e8000c101b08 */
[----:B------:R-:W3:Y:S02]  /*0700*/  LDG.E.64 R14, desc[UR8][R8.64+0x8] ;  /* 0x00000808080e7981 */ /* 0x000ee4000c1e1b00 */
[----:B---3--:R-:W-:-:S07]  /*0710*/  DFMA R14, R14, -R2, R16 ;  /* 0x800000020e0e722b */ /* 0x008fce0000000010 */
[----:B------:R1:W-:Y:S04]  /*0720*/  STG.E.64 desc[UR8][R6.64+0x8], R14 ;  /* 0x0000080e06007986 */ /* 0x0003e8000c101b08 */
[----:B------:R-:W4:Y:S02]  /*0730*/  LDG.E.64 R16, desc[UR8][R8.64+0x10] ;  /* 0x0000100808107981 */ /* 0x000f24000c1e1b00 */
[----:B----4-:R-:W-:-:S07]  /*0740*/  DFMA R16, R16, -R2, R18 ;  /* 0x800000021010722b */ /* 0x010fce0000000012 */
[----:B------:R1:W-:Y:S04]  /*0750*/  STG.E.64 desc[UR8][R6.64+0x10], R16 ;  /* 0x0000101006007986 */ /* 0x0003e8000c101b08 */
[----:B------:R-:W5:Y:S01]  /*0760*/  LDG.E.64 R18, desc[UR8][R8.64+0x18] ;  /* 0x0000180808127981 */ /* 0x000f62000c1e1b00 */
[----:B------:R-:W-:Y:S01]  /*0770*/  UIADD3 UR6, UPT, UPT, UR6, 0x4, URZ ;  /* 0x0000000406067890 */ /* 0x000fe2000fffe0ff */
[----:B-----5:R-:W-:-:S07]  /*0780*/  DFMA R18, R18, -R2, R20 ;  /* 0x800000021212722b */ /* 0x020fce0000000014 */
[----:B------:R1:W-:Y:S04]  /*0790*/  STG.E.64 desc[UR8][R6.64+0x18], R18 ;  /* 0x0000181206007986 */ /* 0x0003e8000c101b08 */
.L_x_44:
[----:B------:R-:W-:Y:S05]  /*07a0*/  @!P1 EXIT ;  /* 0x000000000000994d */ /* 0x000fea0003800000 */
[----:B------:R-:W-:Y:S02]  /*07b0*/  ISETP.NE.AND P0, PT, R5, 0x1, PT ;  /* 0x000000010500780c */ /* 0x000fe40003f05270 */
[----:B------:R-:W-:-:S04]  /*07c0*/  LOP3.LUT R12, R12, 0x1, RZ, 0xc0, !PT ;  /* 0x000000010c0c7812 */ /* 0x000fc800078ec0ff */
[----:B------:R-:W-:-:S07]  /*07d0*/  ISETP.NE.U32.AND P1, PT, R12, 0x1, PT ;  /* 0x000000010c00780c */ /* 0x000fce0003f25070 */
[----:B------:R-:W-:Y:S06]  /*07e0*/  @!P0 BRA `(.L_x_45) ;  /* 0x0000000000388947 */ /* 0x000fec0003800000 */
[----:B-1----:R-:W1:Y:S01]  /*07f0*/  LDC.64 R6, c[0x0][0x380] ;  /* 0x0000e000ff067b82 */ /* 0x002e620000000a00 */
[----:B0-----:R-:W-:Y:S01]  /*0800*/  LEA R17, R4, UR6, 0x1 ;  /* 0x0000000604117c11 */ /* 0x001fe2000f8e08ff */
[----:B------:R-:W-:-:S04]  /*0810*/  IMAD R15, R0, R13, UR6 ;  /* 0x00000006000f7e24 */ /* 0x000fc8000f8e020d */
[----:B-1----:R-:W-:-:S04]  /*0820*/  IMAD.WIDE R14, R15, 0x8, R6 ;  /* 0x000000080f0e7825 */ /* 0x002fc800078e0206 */
[----:B------:R-:W-:Y:S02]  /*0830*/  IMAD.WIDE R16, R17, 0x8, R6 ;  /* 0x0000000811107825 */ /* 0x000fe400078e0206 */
[----:B------:R-:W2:Y:S04]  /*0840*/  LDG.E.64 R6, desc[UR8][R14.64] ;  /* 0x000000080e067981 */ /* 0x000ea8000c1e1b00 */
[----:B------:R-:W2:Y:S04]  /*0850*/  LDG.E.64 R8, desc[UR8][R16.64] ;  /* 0x0000000810087981 */ /* 0x000ea8000c1e1b00 */
[----:B------:R-:W3:Y:S01]  /*0860*/  LDG.E.64 R10, desc[UR8][R16.64+0x8] ;  /* 0x00000808100a7981 */ /* 0x000ee2000c1e1b00 */
[----:B--2---:R-:W-:-:S07]  /*0870*/  DFMA R6, R6, -R2, R8 ;  /* 0x800000020606722b */ /* 0x004fce0000000008 */
[----:B------:R2:W-:Y:S04]  /*0880*/  STG.E.64 desc[UR8][R16.64], R6 ;  /* 0x0000000610007986 */ /* 0x0005e8000c101b08 */
[----:B------:R-:W3:Y:S01]  /*0890*/  LDG.E.64 R8, desc[UR8][R14.64+0x8] ;  /* 0x000008080e087981 */ /* 0x000ee2000c1e1b00 */
[----:B------:R-:W-:Y:S01]  /*08a0*/  UIADD3 UR6, UPT, UPT, UR6, 0x2, URZ ;  /* 0x0000000206067890 */ /* 0x000fe2000fffe0ff */
[----:B---3--:R-:W-:-:S07]  /*08b0*/  DFMA R8, R8, -R2, R10 ;  /* 0x800000020808722b */ /* 0x008fce000000000a */
[----:B------:R2:W-:Y:S04]  /*08c0*/  STG.E.64 desc[UR8][R16.64+0x8], R8 ;  /* 0x0000080810007986 */ /* 0x0005e8000c101b08 */
.L_x_45:
[----:B------:R-:W-:Y:S05]  /*08d0*/  @P1 EXIT ;  /* 0x000000000000194d */ /* 0x000fea0003800000 */
[----:B-12---:R-:W1:Y:S01]  /*08e0*/  LDC.64 R6, c[0x0][0x380] ;  /* 0x0000e000ff067b82 */ /* 0x006e620000000a00 */
[----:B------:R-:W-:Y:S01]  /*08f0*/  IMAD R5, R0, R13, UR6 ;  /* 0x0000000600057e24 */ /* 0x000fe2000f8e020d */
[----:B0-----:R-:W-:-:S03]  /*0900*/  LEA R9, R4, UR6, 0x1 ;  /* 0x0000000604097c11 */ /* 0x001fc6000f8e08ff */
[----:B-1----:R-:W-:-:S04]  /*0910*/  IMAD.WIDE R4, R5, 0x8, R6 ;  /* 0x0000000805047825 */ /* 0x002fc800078e0206 */
[----:B------:R-:W-:Y:S02]  /*0920*/  IMAD.WIDE R6, R9, 0x8, R6 ;  /* 0x0000000809067825 */ /* 0x000fe400078e0206 */
[----:B------:R-:W2:Y:S04]  /*0930*/  LDG.E.64 R4, desc[UR8][R4.64] ;  /* 0x0000000804047981 */ /* 0x000ea8000c1e1b00 */
[----:B------:R-:W2:Y:S02]  /*0940*/  LDG.E.64 R8, desc[UR8][R6.64] ;  /* 0x0000000806087981 */ /* 0x000ea4000c1e1b00 */
[----:B--2---:R-:W-:-:S07]  /*0950*/  DFMA R8, R4, -R2, R8 ;  /* 0x800000020408722b */ /* 0x004fce0000000008 */
[----:B------:R-:W-:Y:S01]  /*0960*/  STG.E.64 desc[UR8][R6.64], R8 ;  /* 0x0000000806007986 */ /* 0x000fe2000c101b08 */
[----:B------:R-:W-:Y:S05]  /*0970*/  EXIT ;  /* 0x000000000000794d */ /* 0x000fea0003800000 */
        .weak           $__internal_1_$__cuda_sm20_div_rn_f64_full
        .type           $__internal_1_$__cuda_sm20_div_rn_f64_full,@function
        .size           $__internal_1_$__cuda_sm20_div_rn_f64_full,(.L_x_53 - $__internal_1_$__cuda_sm20_div_rn_f64_full)
$__internal_1_$__cuda_sm20_div_rn_f64_full:
[C---:B------:R-:W-:Y:S01]  /*0980*/  FSETP.GEU.AND P0, PT, |R7|.reuse, 1.469367938527859385e-39, PT ;  /* 0x001000000700780b */ /* 0x040fe20003f0e200 */
[----:B------:R-:W-:Y:S01]  /*0990*/  IMAD.MOV.U32 R10, RZ, RZ, 0x1 ;  /* 0x00000001ff0a7424 */ /* 0x000fe200078e00ff */
[----:B------:R-:W-:Y:S01]  /*09a0*/  LOP3.LUT R2, R7, 0x800fffff, RZ, 0xc0, !PT ;  /* 0x800fffff07027812 */ /* 0x000fe200078ec0ff */
[----:B------:R-:W-:Y:S01]  /*09b0*/  BSSY.RECONVERGENT B1, `(.L_x_46) ;  /* 0x0000055000017945 */ /* 0x000fe20003800200 */
[C---:B------:R-:W-:Y:S02]  /*09c0*/  FSETP.GEU.AND P2, PT, |R9|.reuse, 1.469367938527859385e-39, PT ;  /* 0x001000000900780b */ /* 0x040fe40003f4e200 */
[----:B------:R-:W-:Y:S01]  /*09d0*/  LOP3.LUT R3, R2, 0x3ff00000, RZ, 0xfc, !PT ;  /* 0x3ff0000002037812 */ /* 0x000fe200078efcff */
[----:B------:R-:W-:Y:S01]  /*09e0*/  IMAD.MOV.U32 R2, RZ, RZ, R6 ;  /* 0x000000ffff027224 */ /* 0x000fe200078e0006 */
[----:B------:R-:W-:Y:S02]  /*09f0*/  LOP3.LUT R13, R9, 0x7ff00000, RZ, 0xc0, !PT ;  /* 0x7ff00000090d7812 */ /* 0x000fe400078ec0ff */
[----:B------:R-:W-:-:S03]  /*0a00*/  LOP3.LUT R20, R7, 0x7ff00000, RZ, 0xc0, !PT ;  /* 0x7ff0000007147812 */ /* 0x000fc600078ec0ff */
[----:B------:R-:W-:Y:S01]  /*0a10*/  @!P0 DMUL R2, R6, 8.98846567431157953865e+307 ;  /* 0x7fe0000006028828 */ /* 0x000fe20000000000 */
[----:B------:R-:W-:-:S03]  /*0a20*/  ISETP.GE.U32.AND P1, PT, R13, R20, PT ;  /* 0x000000140d00720c */ /* 0x000fc60003f26070 */
[----:B------:R-:W-:Y:S01]  /*0a30*/  @!P2 LOP3.LUT R18, R7, 0x7ff00000, RZ, 0xc0, !PT ;  /* 0x7ff000000712a812 */ /* 0x000fe200078ec0ff */
[----:B------:R-:W-:Y:S01]  /*0a40*/  @!P2 IMAD.MOV.U32 R22, RZ, RZ, RZ ;  /* 0x000000ffff16a224 */ /* 0x000fe200078e00ff */
[----:B------:R-:W0:Y:S02]  /*0a50*/  MUFU.RCP64H R11, R3 ;  /* 0x00000003000b7308 */ /* 0x000e240000001800 */
[----:B------:R-:W-:Y:S01]  /*0a60*/  @!P2 ISETP.GE.U32.AND P3, PT, R13, R18, PT ;  /* 0x000000120d00a20c */ /* 0x000fe20003f66070 */
[----:B0-----:R-:W-:-:S08]  /*0a70*/  DFMA R14, R10, -R2, 1 ;  /* 0x3ff000000a0e742b */ /* 0x001fd00000000802 */
[----:B------:R-:W-:Y:S01]  /*0a80*/  DFMA R16, R14, R14, R14 ;  /* 0x0000000e0e10722b */ /* 0x000fe2000000000e */
[----:B------:R-:W-:-:S05]  /*0a90*/  IMAD.MOV.U32 R14, RZ, RZ, 0x1ca00000 ;  /* 0x1ca00000ff0e7424 */ /* 0x000fca00078e00ff */
[C---:B------:R-:W-:Y:S02]  /*0aa0*/  @!P2 SEL R15, R14.reuse, 0x63400000, !P3 ;  /* 0x634000000e0fa807 */ /* 0x040fe40005800000 */
[----:B------:R-:W-:Y:S01]  /*0ab0*/  DFMA R16, R10, R16, R10 ;  /* 0x000000100a10722b */ /* 0x000fe2000000000a */
[----:B------:R-:W-:Y:S01]  /*0ac0*/  SEL R11, R14, 0x63400000, !P1 ;  /* 0x634000000e0b7807 */ /* 0x000fe20004800000 */
[----:B------:R-:W-:Y:S01]  /*0ad0*/  IMAD.MOV.U32 R10, RZ, RZ, R8 ;  /* 0x000000ffff0a7224 */ /* 0x000fe200078e0008 */
[--C-:B------:R-:W-:Y:S02]  /*0ae0*/  @!P2 LOP3.LUT R15, R15, 0x80000000, R9.reuse, 0xf8, !PT ;  /* 0x800000000f0fa812 */ /* 0x100fe400078ef809 */
[----:B------:R-:W-:Y:S02]  /*0af0*/  LOP3.LUT R11, R11, 0x800fffff, R9, 0xf8, !PT ;  /* 0x800fffff0b0b7812 */ /* 0x000fe400078ef809 */
[----:B------:R-:W-:Y:S01]  /*0b00*/  @!P2 LOP3.LUT R23, R15, 0x100000, RZ, 0xfc, !PT ;  /* 0x001000000f17a812 */ /* 0x000fe200078efcff */
[----:B------:R-:W-:-:S05]  /*0b10*/  DFMA R18, R16, -R2, 1 ;  /* 0x3ff000001012742b */ /* 0x000fca0000000802 */
[----:B------:R-:W-:Y:S01]  /*0b20*/  @!P2 DFMA R10, R10, 2, -R22 ;  /* 0x400000000a0aa82b */ /* 0x000fe20000000816 */
[----:B------:R-:W-:Y:S02]  /*0b30*/  IMAD.MOV.U32 R23, RZ, RZ, R13 ;  /* 0x000000ffff177224 */ /* 0x000fe400078e000d */
[----:B------:R-:W-:Y:S01]  /*0b40*/  DFMA R16, R16, R18, R16 ;  /* 0x000000121010722b */ /* 0x000fe20000000010 */
[----:B------:R-:W-:Y:S01]  /*0b50*/  IMAD.MOV.U32 R22, RZ, RZ, R20 ;  /* 0x000000ffff167224 */ /* 0x000fe200078e0014 */
[----:B------:R-:W-:-:S05]  /*0b60*/  @!P0 LOP3.LUT R22, R3, 0x7ff00000, RZ, 0xc0, !PT ;  /* 0x7ff0000003168812 */ /* 0x000fca00078ec0ff */
[----:B------:R-:W-:Y:S01]  /*0b70*/  @!P2 LOP3.LUT R23, R11, 0x7ff00000, RZ, 0xc0, !PT ;  /* 0x7ff000000b17a812 */ /* 0x000fe200078ec0ff */
[----:B------:R-:W-:Y:S01]  /*0b80*/  VIADD R24, R22, 0xffffffff ;  /* 0xffffffff16187836 */ /* 0x000fe20000000000 */
[----:B------:R-:W-:-:S03]  /*0b90*/  DMUL R18, R16, R10 ;  /* 0x0000000a10127228 */ /* 0x000fc60000000000 */
[----:B------:R-:W-:-:S05]  /*0ba0*/  VIADD R15, R23, 0xffffffff ;  /* 0xffffffff170f7836 */ /* 0x000fca0000000000 */
[----:B------:R-:W-:Y:S01]  /*0bb0*/  ISETP.GT.U32.AND P0, PT, R15, 0x7feffffe, PT ;  /* 0x7feffffe0f00780c */ /* 0x000fe20003f04070 */
        /* <DEDUP_REMOVED lines=15> */
[----:B------:R-:W-:Y:S01]  /*0cb0*/  DFMA R2, R16, -R2, R10 ;  /* 0x800000021002722b */ /* 0x000fe2000000000a */
[----:B------:R-:W-:-:S09]  /*0cc0*/  IMAD.MOV.U32 R8, RZ, RZ, RZ ;  /* 0x000000ffff087224 */ /* 0x000fd200078e00ff */
[C---:B------:R-:W-:Y:S02]  /*0cd0*/  FSETP.NEU.AND P0, PT, R3.reuse, RZ, PT ;  /* 0x000000ff0300720b */ /* 0x040fe40003f0d000 */
[----:B------:R-:W-:-:S04]  /*0ce0*/  LOP3.LUT R7, R3, 0x80000000, R7, 0x48, !PT ;  /* 0x8000000003077812 */ /* 0x000fc800078e4807 */
[----:B------:R-:W-:-:S07]  /*0cf0*/  LOP3.LUT R9, R7, R9, RZ, 0xfc, !PT ;  /* 0x0000000907097212 */ /* 0x000fce00078efcff */
[----:B------:R-:W-:Y:S05]  /*0d00*/  @!P0 BRA `(.L_x_48) ;  /* 0x00000000007c8947 */ /* 0x000fea0003800000 */
[----:B------:R-:W-:Y:S01]  /*0d10*/  IMAD.MOV R3, RZ, RZ, -R13 ;  /* 0x000000ffff037224 */ /* 0x000fe200078e0a0d */
[----:B------:R-:W-:Y:S01]  /*0d20*/  DMUL.RP R8, R16, R8 ;  /* 0x0000000810087228 */ /* 0x000fe20000008000 */
[----:B------:R-:W-:Y:S01]  /*0d30*/  IMAD.MOV.U32 R2, RZ, RZ, RZ ;  /* 0x000000ffff027224 */ /* 0x000fe200078e00ff */
[----:B------:R-:W-:-:S05]  /*0d40*/  IADD3 R13, PT, PT, -R13, -0x43300000, RZ ;  /* 0xbcd000000d0d7810 */ /* 0x000fca0007ffe1ff */
[----:B------:R-:W-:-:S03]  /*0d50*/  DFMA R2, R14, -R2, R16 ;  /* 0x800000020e02722b */ /* 0x000fc60000000010 */
[----:B------:R-:W-:-:S07]  /*0d60*/  LOP3.LUT R7, R9, R7, RZ, 0x3c, !PT ;  /* 0x0000000709077212 */ /* 0x000fce00078e3cff */
[----:B------:R-:W-:-:S04]  /*0d70*/  FSETP.NEU.AND P0, PT, |R3|, R13, PT ;  /* 0x0000000d0300720b */ /* 0x000fc80003f0d200 */
[----:B------:R-:W-:Y:S02]  /*0d80*/  FSEL R14, R8, R14, !P0 ;  /* 0x0000000e080e7208 */ /* 0x000fe40004000000 */
[----:B------:R-:W-:Y:S01]  /*0d90*/  FSEL R15, R7, R15, !P0 ;  /* 0x0000000f070f7208 */ /* 0x000fe20004000000 */
[----:B------:R-:W-:Y:S06]  /*0da0*/  BRA `(.L_x_48) ;  /* 0x0000000000547947 */ /* 0x000fec0003800000 */
.L_x_47:
        /* <DEDUP_REMOVED lines=11> */
[----:B------:R-:W-:Y:S01]  /*0e60*/  @P0 LOP3.LUT R2, R15, 0x7ff00000, RZ, 0xfc, !PT ;  /* 0x7ff000000f020812 */ /* 0x000fe200078efcff */
[----:B------:R-:W-:Y:S02]  /*0e70*/  @!P0 IMAD.MOV.U32 R14, RZ, RZ, RZ ;  /* 0x000000ffff0e8224 */ /* 0x000fe400078e00ff */
[----:B------:R-:W-:Y:S02]  /*0e80*/  @P0 IMAD.MOV.U32 R14, RZ, RZ, RZ ;  /* 0x000000ffff0e0224 */ /* 0x000fe400078e00ff */
[----:B------:R-:W-:Y:S01]  /*0e90*/  @P0 IMAD.MOV.U32 R15, RZ, RZ, R2 ;  /* 0x000000ffff0f0224 */ /* 0x000fe200078e0002 */
[----:B------:R-:W-:Y:S06]  /*0ea0*/  BRA `(.L_x_48) ;  /* 0x0000000000147947 */ /* 0x000fec0003800000 */
.L_x_50:
[----:B------:R-:W-:Y:S01]  /*0eb0*/  LOP3.LUT R15, R7, 0x80000, RZ, 0xfc, !PT ;  /* 0x00080000070f7812 */ /* 0x000fe200078efcff */
[----:B------:R-:W-:Y:S01]  /*0ec0*/  IMAD.MOV.U32 R14, RZ, RZ, R6 ;  /* 0x000000ffff0e7224 */ /* 0x000fe200078e0006 */
[----:B------:R-:W-:Y:S06]  /*0ed0*/  BRA `(.L_x_48) ;  /* 0x0000000000087947 */ /* 0x000fec0003800000 */
.L_x_49:
[----:B------:R-:W-:Y:S01]  /*0ee0*/  LOP3.LUT R15, R9, 0x80000, RZ, 0xfc, !PT ;  /* 0x00080000090f7812 */ /* 0x000fe200078efcff */
[----:B------:R-:W-:-:S07]  /*0ef0*/  IMAD.MOV.U32 R14, RZ, RZ, R8 ;  /* 0x000000ffff0e7224 */ /* 0x000fce00078e0008 */
.L_x_48:
[----:B------:R-:W-:Y:S05]  /*0f00*/  BSYNC.RECONVERGENT B1 ;  /* 0x0000000000017941 */ /* 0x000fea0003800200 */
.L_x_46:
[----:B------:R-:W-:Y:S02]  /*0f10*/  IMAD.MOV.U32 R13, RZ, RZ, 0x0 ;  /* 0x00000000ff0d7424 */ /* 0x000fe400078e00ff */
[----:B------:R-:W-:Y:S02]  /*0f20*/  IMAD.MOV.U32 R2, RZ, RZ, R14 ;  /* 0x000000ffff027224 */ /* 0x000fe400078e000e */
[----:B------:R-:W-:Y:S01]  /*0f30*/  IMAD.MOV.U32 R3, RZ, RZ, R15 ;  /* 0x000000ffff037224 */ /* 0x000fe200078e000f */
[----:B------:R-:W-:Y:S06]  /*0f40*/  RET.REL.NODEC R12 `(_Z27gaussian_elimination_kernelPdii) ;  /* 0xfffffff00c2c7950 */ /* 0x000fec0003c3ffff */
.L_x_51:
        /* <DEDUP_REMOVED lines=11> */
.L_x_53:


//--------------------- .nv.shared.reserved.0     --------------------------
	.section	.nv.shared.reserved.0,"aw",@nobits
	.weak		__nv_reservedSMEM_offset_0_alias
	.size		__nv_reservedSMEM_offset_0_alias, 0, 64
	.other		__nv_reservedSMEM_offset_0_alias,@"STO_CUDA_RESERVED_SHARED STV_DEFAULT"
__nv_reservedSMEM_offset_0_alias:
	.zero		0
	.zero		64


//--------------------- .nv.constant0._Z21reduce_to_unit_kernelPdii --------------------------
	.section	.nv.constant0._Z21reduce_to_unit_kernelPdii,"a",@progbits
	.sectionflags	@""
	.align	4
.nv.constant0._Z21reduce_to_unit_kernelPdii:
	.zero		912


//--------------------- .nv.constant0._Z27gaussian_elimination_kernelPdii --------------------------
	.section	.nv.constant0._Z27gaussian_elimination_kernelPdii,"a",@progbits
	.sectionflags	@""
	.align	4
.nv.constant0._Z27gaussian_elimination_kernelPdii:
	.zero		912


//--------------------- SYMBOLS --------------------------

	.type		.nv.reservedSmem.offset0,@object
	.size		.nv.reservedSmem.offset0,0x4
